//
// Generated by NVIDIA NVVM Compiler
//
// Compiler Build ID: CL-36424714
// Cuda compilation tools, release 13.0, V13.0.88
// Based on NVVM 20.0.0
//

.version 9.0
.target sm_100
.address_size 64

	// .globl	_Z6stage1Piii
// _ZZ6stage1PiiiE3mat has been demoted
// _ZZ6stage2PiiiE3mat has been demoted
// _ZZ6stage3PiiiE3mat has been demoted

.visible .entry _Z6stage1Piii(
	.param .u64 .ptr .align 1 _Z6stage1Piii_param_0,
	.param .u32 _Z6stage1Piii_param_1,
	.param .u32 _Z6stage1Piii_param_2
)
{
	.reg .b32 	%r<178>;
	.reg .b64 	%rd<5>;
	// demoted variable
	.shared .align 4 .b8 _ZZ6stage1PiiiE3mat[4096];
	ld.param.u64 	%rd1, [_Z6stage1Piii_param_0];
	ld.param.u32 	%r1, [_Z6stage1Piii_param_1];
	ld.param.u32 	%r2, [_Z6stage1Piii_param_2];
	cvta.to.global.u64 	%rd2, %rd1;
	mov.u32 	%r3, %tid.y;
	add.s32 	%r4, %r1, %r3;
	mov.u32 	%r5, %tid.x;
	add.s32 	%r6, %r1, %r5;
	mad.lo.s32 	%r7, %r4, %r2, %r6;
	mul.wide.u32 	%rd3, %r7, 4;
	add.s64 	%rd4, %rd2, %rd3;
	ld.global.u32 	%r8, [%rd4];
	shl.b32 	%r9, %r3, 5;
	add.s32 	%r10, %r9, %r5;
	shl.b32 	%r11, %r10, 2;
	mov.u32 	%r12, _ZZ6stage1PiiiE3mat;
	add.s32 	%r13, %r12, %r11;
	st.shared.u32 	[%r13], %r8;
	bar.sync 	0;
	ld.shared.u32 	%r14, [%r13];
	shl.b32 	%r15, %r3, 7;
	add.s32 	%r16, %r12, %r15;
	ld.shared.u32 	%r17, [%r16];
	shl.b32 	%r18, %r5, 2;
	add.s32 	%r19, %r12, %r18;
	ld.shared.u32 	%r20, [%r19];
	add.s32 	%r21, %r20, %r17;
	min.s32 	%r22, %r14, %r21;
	st.shared.u32 	[%r13], %r22;
	bar.sync 	0;
	ld.shared.u32 	%r23, [%r13];
	ld.shared.u32 	%r24, [%r16+4];
	ld.shared.u32 	%r25, [%r19+128];
	add.s32 	%r26, %r25, %r24;
	min.s32 	%r27, %r23, %r26;
	st.shared.u32 	[%r13], %r27;
	bar.sync 	0;
	ld.shared.u32 	%r28, [%r13];
	ld.shared.u32 	%r29, [%r16+8];
	ld.shared.u32 	%r30, [%r19+256];
	add.s32 	%r31, %r30, %r29;
	min.s32 	%r32, %r28, %r31;
	st.shared.u32 	[%r13], %r32;
	bar.sync 	0;
	ld.shared.u32 	%r33, [%r13];
	ld.shared.u32 	%r34, [%r16+12];
	ld.shared.u32 	%r35, [%r19+384];
	add.s32 	%r36, %r35, %r34;
	min.s32 	%r37, %r33, %r36;
	st.shared.u32 	[%r13], %r37;
	bar.sync 	0;
	ld.shared.u32 	%r38, [%r13];
	ld.shared.u32 	%r39, [%r16+16];
	ld.shared.u32 	%r40, [%r19+512];
	add.s32 	%r41, %r40, %r39;
	min.s32 	%r42, %r38, %r41;
	st.shared.u32 	[%r13], %r42;
	bar.sync 	0;
	ld.shared.u32 	%r43, [%r13];
	ld.shared.u32 	%r44, [%r16+20];
	ld.shared.u32 	%r45, [%r19+640];
	add.s32 	%r46, %r45, %r44;
	min.s32 	%r47, %r43, %r46;
	st.shared.u32 	[%r13], %r47;
	bar.sync 	0;
	ld.shared.u32 	%r48, [%r13];
	ld.shared.u32 	%r49, [%r16+24];
	ld.shared.u32 	%r50, [%r19+768];
	add.s32 	%r51, %r50, %r49;
	min.s32 	%r52, %r48, %r51;
	st.shared.u32 	[%r13], %r52;
	bar.sync 	0;
	ld.shared.u32 	%r53, [%r13];
	ld.shared.u32 	%r54, [%r16+28];
	ld.shared.u32 	%r55, [%r19+896];
	add.s32 	%r56, %r55, %r54;
	min.s32 	%r57, %r53, %r56;
	st.shared.u32 	[%r13], %r57;
	bar.sync 	0;
	ld.shared.u32 	%r58, [%r13];
	ld.shared.u32 	%r59, [%r16+32];
	ld.shared.u32 	%r60, [%r19+1024];
	add.s32 	%r61, %r60, %r59;
	min.s32 	%r62, %r58, %r61;
	st.shared.u32 	[%r13], %r62;
	bar.sync 	0;
	ld.shared.u32 	%r63, [%r13];
	ld.shared.u32 	%r64, [%r16+36];
	ld.shared.u32 	%r65, [%r19+1152];
	add.s32 	%r66, %r65, %r64;
	min.s32 	%r67, %r63, %r66;
	st.shared.u32 	[%r13], %r67;
	bar.sync 	0;
	ld.shared.u32 	%r68, [%r13];
	ld.shared.u32 	%r69, [%r16+40];
	ld.shared.u32 	%r70, [%r19+1280];
	add.s32 	%r71, %r70, %r69;
	min.s32 	%r72, %r68, %r71;
	st.shared.u32 	[%r13], %r72;
	bar.sync 	0;
	ld.shared.u32 	%r73, [%r13];
	ld.shared.u32 	%r74, [%r16+44];
	ld.shared.u32 	%r75, [%r19+1408];
	add.s32 	%r76, %r75, %r74;
	min.s32 	%r77, %r73, %r76;
	st.shared.u32 	[%r13], %r77;
	bar.sync 	0;
	ld.shared.u32 	%r78, [%r13];
	ld.shared.u32 	%r79, [%r16+48];
	ld.shared.u32 	%r80, [%r19+1536];
	add.s32 	%r81, %r80, %r79;
	min.s32 	%r82, %r78, %r81;
	st.shared.u32 	[%r13], %r82;
	bar.sync 	0;
	ld.shared.u32 	%r83, [%r13];
	ld.shared.u32 	%r84, [%r16+52];
	ld.shared.u32 	%r85, [%r19+1664];
	add.s32 	%r86, %r85, %r84;
	min.s32 	%r87, %r83, %r86;
	st.shared.u32 	[%r13], %r87;
	bar.sync 	0;
	ld.shared.u32 	%r88, [%r13];
	ld.shared.u32 	%r89, [%r16+56];
	ld.shared.u32 	%r90, [%r19+1792];
	add.s32 	%r91, %r90, %r89;
	min.s32 	%r92, %r88, %r91;
	st.shared.u32 	[%r13], %r92;
	bar.sync 	0;
	ld.shared.u32 	%r93, [%r13];
	ld.shared.u32 	%r94, [%r16+60];
	ld.shared.u32 	%r95, [%r19+1920];
	add.s32 	%r96, %r95, %r94;
	min.s32 	%r97, %r93, %r96;
	st.shared.u32 	[%r13], %r97;
	bar.sync 	0;
	ld.shared.u32 	%r98, [%r13];
	ld.shared.u32 	%r99, [%r16+64];
	ld.shared.u32 	%r100, [%r19+2048];
	add.s32 	%r101, %r100, %r99;
	min.s32 	%r102, %r98, %r101;
	st.shared.u32 	[%r13], %r102;
	bar.sync 	0;
	ld.shared.u32 	%r103, [%r13];
	ld.shared.u32 	%r104, [%r16+68];
	ld.shared.u32 	%r105, [%r19+2176];
	add.s32 	%r106, %r105, %r104;
	min.s32 	%r107, %r103, %r106;
	st.shared.u32 	[%r13], %r107;
	bar.sync 	0;
	ld.shared.u32 	%r108, [%r13];
	ld.shared.u32 	%r109, [%r16+72];
	ld.shared.u32 	%r110, [%r19+2304];
	add.s32 	%r111, %r110, %r109;
	min.s32 	%r112, %r108, %r111;
	st.shared.u32 	[%r13], %r112;
	bar.sync 	0;
	ld.shared.u32 	%r113, [%r13];
	ld.shared.u32 	%r114, [%r16+76];
	ld.shared.u32 	%r115, [%r19+2432];
	add.s32 	%r116, %r115, %r114;
	min.s32 	%r117, %r113, %r116;
	st.shared.u32 	[%r13], %r117;
	bar.sync 	0;
	ld.shared.u32 	%r118, [%r13];
	ld.shared.u32 	%r119, [%r16+80];
	ld.shared.u32 	%r120, [%r19+2560];
	add.s32 	%r121, %r120, %r119;
	min.s32 	%r122, %r118, %r121;
	st.shared.u32 	[%r13], %r122;
	bar.sync 	0;
	ld.shared.u32 	%r123, [%r13];
	ld.shared.u32 	%r124, [%r16+84];
	ld.shared.u32 	%r125, [%r19+2688];
	add.s32 	%r126, %r125, %r124;
	min.s32 	%r127, %r123, %r126;
	st.shared.u32 	[%r13], %r127;
	bar.sync 	0;
	ld.shared.u32 	%r128, [%r13];
	ld.shared.u32 	%r129, [%r16+88];
	ld.shared.u32 	%r130, [%r19+2816];
	add.s32 	%r131, %r130, %r129;
	min.s32 	%r132, %r128, %r131;
	st.shared.u32 	[%r13], %r132;
	bar.sync 	0;
	ld.shared.u32 	%r133, [%r13];
	ld.shared.u32 	%r134, [%r16+92];
	ld.shared.u32 	%r135, [%r19+2944];
	add.s32 	%r136, %r135, %r134;
	min.s32 	%r137, %r133, %r136;
	st.shared.u32 	[%r13], %r137;
	bar.sync 	0;
	ld.shared.u32 	%r138, [%r13];
	ld.shared.u32 	%r139, [%r16+96];
	ld.shared.u32 	%r140, [%r19+3072];
	add.s32 	%r141, %r140, %r139;
	min.s32 	%r142, %r138, %r141;
	st.shared.u32 	[%r13], %r142;
	bar.sync 	0;
	ld.shared.u32 	%r143, [%r13];
	ld.shared.u32 	%r144, [%r16+100];
	ld.shared.u32 	%r145, [%r19+3200];
	add.s32 	%r146, %r145, %r144;
	min.s32 	%r147, %r143, %r146;
	st.shared.u32 	[%r13], %r147;
	bar.sync 	0;
	ld.shared.u32 	%r148, [%r13];
	ld.shared.u32 	%r149, [%r16+104];
	ld.shared.u32 	%r150, [%r19+3328];
	add.s32 	%r151, %r150, %r149;
	min.s32 	%r152, %r148, %r151;
	st.shared.u32 	[%r13], %r152;
	bar.sync 	0;
	ld.shared.u32 	%r153, [%r13];
	ld.shared.u32 	%r154, [%r16+108];
	ld.shared.u32 	%r155, [%r19+3456];
	add.s32 	%r156, %r155, %r154;
	min.s32 	%r157, %r153, %r156;
	st.shared.u32 	[%r13], %r157;
	bar.sync 	0;
	ld.shared.u32 	%r158, [%r13];
	ld.shared.u32 	%r159, [%r16+112];
	ld.shared.u32 	%r160, [%r19+3584];
	add.s32 	%r161, %r160, %r159;
	min.s32 	%r162, %r158, %r161;
	st.shared.u32 	[%r13], %r162;
	bar.sync 	0;
	ld.shared.u32 	%r163, [%r13];
	ld.shared.u32 	%r164, [%r16+116];
	ld.shared.u32 	%r165, [%r19+3712];
	add.s32 	%r166, %r165, %r164;
	min.s32 	%r167, %r163, %r166;
	st.shared.u32 	[%r13], %r167;
	bar.sync 	0;
	ld.shared.u32 	%r168, [%r13];
	ld.shared.u32 	%r169, [%r16+120];
	ld.shared.u32 	%r170, [%r19+3840];
	add.s32 	%r171, %r170, %r169;
	min.s32 	%r172, %r168, %r171;
	st.shared.u32 	[%r13], %r172;
	bar.sync 	0;
	ld.shared.u32 	%r173, [%r13];
	ld.shared.u32 	%r174, [%r16+124];
	ld.shared.u32 	%r175, [%r19+3968];
	add.s32 	%r176, %r175, %r174;
	min.s32 	%r177, %r173, %r176;
	st.shared.u32 	[%r13], %r177;
	st.global.u32 	[%rd4], %r177;
	bar.sync 	0;
	ret;

}
	// .globl	_Z6stage2Piii
.visible .entry _Z6stage2Piii(
	.param .u64 .ptr .align 1 _Z6stage2Piii_param_0,
	.param .u32 _Z6stage2Piii_param_1,
	.param .u32 _Z6stage2Piii_param_2
)
{
	.reg .pred 	%p<2>;
	.reg .b32 	%r<349>;
	.reg .b64 	%rd<9>;
	// demoted variable
	.shared .align 4 .b8 _ZZ6stage2PiiiE3mat[12288];
	ld.param.u64 	%rd1, [_Z6stage2Piii_param_0];
	ld.param.u32 	%r2, [_Z6stage2Piii_param_1];
	ld.param.u32 	%r3, [_Z6stage2Piii_param_2];
	mov.u32 	%r4, %ctaid.x;
	shl.b32 	%r1, %r4, 5;
	setp.eq.s32 	%p1, %r1, %r2;
	@%p1 bra 	$L__BB1_2;
	cvta.to.global.u64 	%rd2, %rd1;
	mov.u32 	%r5, %tid.y;
	add.s32 	%r6, %r2, %r5;
	mul.lo.s32 	%r7, %r6, %r3;
	mov.u32 	%r8, %tid.x;
	add.s32 	%r9, %r1, %r8;
	add.s32 	%r10, %r9, %r7;
	mul.wide.u32 	%rd3, %r10, 4;
	add.s64 	%rd4, %rd2, %rd3;
	ld.global.u32 	%r11, [%rd4];
	shl.b32 	%r12, %r5, 5;
	add.s32 	%r13, %r12, %r8;
	shl.b32 	%r14, %r13, 2;
	mov.u32 	%r15, _ZZ6stage2PiiiE3mat;
	add.s32 	%r16, %r15, %r14;
	st.shared.u32 	[%r16], %r11;
	add.s32 	%r17, %r1, %r5;
	add.s32 	%r18, %r2, %r8;
	mad.lo.s32 	%r19, %r3, %r17, %r18;
	mul.wide.u32 	%rd5, %r19, 4;
	add.s64 	%rd6, %rd2, %rd5;
	ld.global.u32 	%r20, [%rd6];
	st.shared.u32 	[%r16+4096], %r20;
	add.s32 	%r21, %r7, %r18;
	mul.wide.u32 	%rd7, %r21, 4;
	add.s64 	%rd8, %rd2, %rd7;
	ld.global.u32 	%r22, [%rd8];
	st.shared.u32 	[%r16+8192], %r22;
	bar.sync 	0;
	ld.shared.u32 	%r23, [%r16];
	shl.b32 	%r24, %r5, 7;
	add.s32 	%r25, %r15, %r24;
	ld.shared.u32 	%r26, [%r25+8192];
	shl.b32 	%r27, %r8, 2;
	add.s32 	%r28, %r15, %r27;
	ld.shared.u32 	%r29, [%r28];
	add.s32 	%r30, %r29, %r26;
	min.s32 	%r31, %r23, %r30;
	st.shared.u32 	[%r16], %r31;
	bar.sync 	0;
	ld.shared.u32 	%r32, [%r16];
	ld.shared.u32 	%r33, [%r25+8196];
	ld.shared.u32 	%r34, [%r28+128];
	add.s32 	%r35, %r34, %r33;
	min.s32 	%r36, %r32, %r35;
	st.shared.u32 	[%r16], %r36;
	bar.sync 	0;
	ld.shared.u32 	%r37, [%r16];
	ld.shared.u32 	%r38, [%r25+8200];
	ld.shared.u32 	%r39, [%r28+256];
	add.s32 	%r40, %r39, %r38;
	min.s32 	%r41, %r37, %r40;
	st.shared.u32 	[%r16], %r41;
	bar.sync 	0;
	ld.shared.u32 	%r42, [%r16];
	ld.shared.u32 	%r43, [%r25+8204];
	ld.shared.u32 	%r44, [%r28+384];
	add.s32 	%r45, %r44, %r43;
	min.s32 	%r46, %r42, %r45;
	st.shared.u32 	[%r16], %r46;
	bar.sync 	0;
	ld.shared.u32 	%r47, [%r16];
	ld.shared.u32 	%r48, [%r25+8208];
	ld.shared.u32 	%r49, [%r28+512];
	add.s32 	%r50, %r49, %r48;
	min.s32 	%r51, %r47, %r50;
	st.shared.u32 	[%r16], %r51;
	bar.sync 	0;
	ld.shared.u32 	%r52, [%r16];
	ld.shared.u32 	%r53, [%r25+8212];
	ld.shared.u32 	%r54, [%r28+640];
	add.s32 	%r55, %r54, %r53;
	min.s32 	%r56, %r52, %r55;
	st.shared.u32 	[%r16], %r56;
	bar.sync 	0;
	ld.shared.u32 	%r57, [%r16];
	ld.shared.u32 	%r58, [%r25+8216];
	ld.shared.u32 	%r59, [%r28+768];
	add.s32 	%r60, %r59, %r58;
	min.s32 	%r61, %r57, %r60;
	st.shared.u32 	[%r16], %r61;
	bar.sync 	0;
	ld.shared.u32 	%r62, [%r16];
	ld.shared.u32 	%r63, [%r25+8220];
	ld.shared.u32 	%r64, [%r28+896];
	add.s32 	%r65, %r64, %r63;
	min.s32 	%r66, %r62, %r65;
	st.shared.u32 	[%r16], %r66;
	bar.sync 	0;
	ld.shared.u32 	%r67, [%r16];
	ld.shared.u32 	%r68, [%r25+8224];
	ld.shared.u32 	%r69, [%r28+1024];
	add.s32 	%r70, %r69, %r68;
	min.s32 	%r71, %r67, %r70;
	st.shared.u32 	[%r16], %r71;
	bar.sync 	0;
	ld.shared.u32 	%r72, [%r16];
	ld.shared.u32 	%r73, [%r25+8228];
	ld.shared.u32 	%r74, [%r28+1152];
	add.s32 	%r75, %r74, %r73;
	min.s32 	%r76, %r72, %r75;
	st.shared.u32 	[%r16], %r76;
	bar.sync 	0;
	ld.shared.u32 	%r77, [%r16];
	ld.shared.u32 	%r78, [%r25+8232];
	ld.shared.u32 	%r79, [%r28+1280];
	add.s32 	%r80, %r79, %r78;
	min.s32 	%r81, %r77, %r80;
	st.shared.u32 	[%r16], %r81;
	bar.sync 	0;
	ld.shared.u32 	%r82, [%r16];
	ld.shared.u32 	%r83, [%r25+8236];
	ld.shared.u32 	%r84, [%r28+1408];
	add.s32 	%r85, %r84, %r83;
	min.s32 	%r86, %r82, %r85;
	st.shared.u32 	[%r16], %r86;
	bar.sync 	0;
	ld.shared.u32 	%r87, [%r16];
	ld.shared.u32 	%r88, [%r25+8240];
	ld.shared.u32 	%r89, [%r28+1536];
	add.s32 	%r90, %r89, %r88;
	min.s32 	%r91, %r87, %r90;
	st.shared.u32 	[%r16], %r91;
	bar.sync 	0;
	ld.shared.u32 	%r92, [%r16];
	ld.shared.u32 	%r93, [%r25+8244];
	ld.shared.u32 	%r94, [%r28+1664];
	add.s32 	%r95, %r94, %r93;
	min.s32 	%r96, %r92, %r95;
	st.shared.u32 	[%r16], %r96;
	bar.sync 	0;
	ld.shared.u32 	%r97, [%r16];
	ld.shared.u32 	%r98, [%r25+8248];
	ld.shared.u32 	%r99, [%r28+1792];
	add.s32 	%r100, %r99, %r98;
	min.s32 	%r101, %r97, %r100;
	st.shared.u32 	[%r16], %r101;
	bar.sync 	0;
	ld.shared.u32 	%r102, [%r16];
	ld.shared.u32 	%r103, [%r25+8252];
	ld.shared.u32 	%r104, [%r28+1920];
	add.s32 	%r105, %r104, %r103;
	min.s32 	%r106, %r102, %r105;
	st.shared.u32 	[%r16], %r106;
	bar.sync 	0;
	ld.shared.u32 	%r107, [%r16];
	ld.shared.u32 	%r108, [%r25+8256];
	ld.shared.u32 	%r109, [%r28+2048];
	add.s32 	%r110, %r109, %r108;
	min.s32 	%r111, %r107, %r110;
	st.shared.u32 	[%r16], %r111;
	bar.sync 	0;
	ld.shared.u32 	%r112, [%r16];
	ld.shared.u32 	%r113, [%r25+8260];
	ld.shared.u32 	%r114, [%r28+2176];
	add.s32 	%r115, %r114, %r113;
	min.s32 	%r116, %r112, %r115;
	st.shared.u32 	[%r16], %r116;
	bar.sync 	0;
	ld.shared.u32 	%r117, [%r16];
	ld.shared.u32 	%r118, [%r25+8264];
	ld.shared.u32 	%r119, [%r28+2304];
	add.s32 	%r120, %r119, %r118;
	min.s32 	%r121, %r117, %r120;
	st.shared.u32 	[%r16], %r121;
	bar.sync 	0;
	ld.shared.u32 	%r122, [%r16];
	ld.shared.u32 	%r123, [%r25+8268];
	ld.shared.u32 	%r124, [%r28+2432];
	add.s32 	%r125, %r124, %r123;
	min.s32 	%r126, %r122, %r125;
	st.shared.u32 	[%r16], %r126;
	bar.sync 	0;
	ld.shared.u32 	%r127, [%r16];
	ld.shared.u32 	%r128, [%r25+8272];
	ld.shared.u32 	%r129, [%r28+2560];
	add.s32 	%r130, %r129, %r128;
	min.s32 	%r131, %r127, %r130;
	st.shared.u32 	[%r16], %r131;
	bar.sync 	0;
	ld.shared.u32 	%r132, [%r16];
	ld.shared.u32 	%r133, [%r25+8276];
	ld.shared.u32 	%r134, [%r28+2688];
	add.s32 	%r135, %r134, %r133;
	min.s32 	%r136, %r132, %r135;
	st.shared.u32 	[%r16], %r136;
	bar.sync 	0;
	ld.shared.u32 	%r137, [%r16];
	ld.shared.u32 	%r138, [%r25+8280];
	ld.shared.u32 	%r139, [%r28+2816];
	add.s32 	%r140, %r139, %r138;
	min.s32 	%r141, %r137, %r140;
	st.shared.u32 	[%r16], %r141;
	bar.sync 	0;
	ld.shared.u32 	%r142, [%r16];
	ld.shared.u32 	%r143, [%r25+8284];
	ld.shared.u32 	%r144, [%r28+2944];
	add.s32 	%r145, %r144, %r143;
	min.s32 	%r146, %r142, %r145;
	st.shared.u32 	[%r16], %r146;
	bar.sync 	0;
	ld.shared.u32 	%r147, [%r16];
	ld.shared.u32 	%r148, [%r25+8288];
	ld.shared.u32 	%r149, [%r28+3072];
	add.s32 	%r150, %r149, %r148;
	min.s32 	%r151, %r147, %r150;
	st.shared.u32 	[%r16], %r151;
	bar.sync 	0;
	ld.shared.u32 	%r152, [%r16];
	ld.shared.u32 	%r153, [%r25+8292];
	ld.shared.u32 	%r154, [%r28+3200];
	add.s32 	%r155, %r154, %r153;
	min.s32 	%r156, %r152, %r155;
	st.shared.u32 	[%r16], %r156;
	bar.sync 	0;
	ld.shared.u32 	%r157, [%r16];
	ld.shared.u32 	%r158, [%r25+8296];
	ld.shared.u32 	%r159, [%r28+3328];
	add.s32 	%r160, %r159, %r158;
	min.s32 	%r161, %r157, %r160;
	st.shared.u32 	[%r16], %r161;
	bar.sync 	0;
	ld.shared.u32 	%r162, [%r16];
	ld.shared.u32 	%r163, [%r25+8300];
	ld.shared.u32 	%r164, [%r28+3456];
	add.s32 	%r165, %r164, %r163;
	min.s32 	%r166, %r162, %r165;
	st.shared.u32 	[%r16], %r166;
	bar.sync 	0;
	ld.shared.u32 	%r167, [%r16];
	ld.shared.u32 	%r168, [%r25+8304];
	ld.shared.u32 	%r169, [%r28+3584];
	add.s32 	%r170, %r169, %r168;
	min.s32 	%r171, %r167, %r170;
	st.shared.u32 	[%r16], %r171;
	bar.sync 	0;
	ld.shared.u32 	%r172, [%r16];
	ld.shared.u32 	%r173, [%r25+8308];
	ld.shared.u32 	%r174, [%r28+3712];
	add.s32 	%r175, %r174, %r173;
	min.s32 	%r176, %r172, %r175;
	st.shared.u32 	[%r16], %r176;
	bar.sync 	0;
	ld.shared.u32 	%r177, [%r16];
	ld.shared.u32 	%r178, [%r25+8312];
	ld.shared.u32 	%r179, [%r28+3840];
	add.s32 	%r180, %r179, %r178;
	min.s32 	%r181, %r177, %r180;
	st.shared.u32 	[%r16], %r181;
	bar.sync 	0;
	ld.shared.u32 	%r182, [%r16];
	ld.shared.u32 	%r183, [%r25+8316];
	ld.shared.u32 	%r184, [%r28+3968];
	add.s32 	%r185, %r184, %r183;
	min.s32 	%r186, %r182, %r185;
	st.shared.u32 	[%r16], %r186;
	bar.sync 	0;
	ld.shared.u32 	%r187, [%r16+4096];
	ld.shared.u32 	%r188, [%r25+4096];
	ld.shared.u32 	%r189, [%r28+8192];
	add.s32 	%r190, %r189, %r188;
	min.s32 	%r191, %r187, %r190;
	st.shared.u32 	[%r16+4096], %r191;
	bar.sync 	0;
	ld.shared.u32 	%r192, [%r16+4096];
	ld.shared.u32 	%r193, [%r25+4100];
	ld.shared.u32 	%r194, [%r28+8320];
	add.s32 	%r195, %r194, %r193;
	min.s32 	%r196, %r192, %r195;
	st.shared.u32 	[%r16+4096], %r196;
	bar.sync 	0;
	ld.shared.u32 	%r197, [%r16+4096];
	ld.shared.u32 	%r198, [%r25+4104];
	ld.shared.u32 	%r199, [%r28+8448];
	add.s32 	%r200, %r199, %r198;
	min.s32 	%r201, %r197, %r200;
	st.shared.u32 	[%r16+4096], %r201;
	bar.sync 	0;
	ld.shared.u32 	%r202, [%r16+4096];
	ld.shared.u32 	%r203, [%r25+4108];
	ld.shared.u32 	%r204, [%r28+8576];
	add.s32 	%r205, %r204, %r203;
	min.s32 	%r206, %r202, %r205;
	st.shared.u32 	[%r16+4096], %r206;
	bar.sync 	0;
	ld.shared.u32 	%r207, [%r16+4096];
	ld.shared.u32 	%r208, [%r25+4112];
	ld.shared.u32 	%r209, [%r28+8704];
	add.s32 	%r210, %r209, %r208;
	min.s32 	%r211, %r207, %r210;
	st.shared.u32 	[%r16+4096], %r211;
	bar.sync 	0;
	ld.shared.u32 	%r212, [%r16+4096];
	ld.shared.u32 	%r213, [%r25+4116];
	ld.shared.u32 	%r214, [%r28+8832];
	add.s32 	%r215, %r214, %r213;
	min.s32 	%r216, %r212, %r215;
	st.shared.u32 	[%r16+4096], %r216;
	bar.sync 	0;
	ld.shared.u32 	%r217, [%r16+4096];
	ld.shared.u32 	%r218, [%r25+4120];
	ld.shared.u32 	%r219, [%r28+8960];
	add.s32 	%r220, %r219, %r218;
	min.s32 	%r221, %r217, %r220;
	st.shared.u32 	[%r16+4096], %r221;
	bar.sync 	0;
	ld.shared.u32 	%r222, [%r16+4096];
	ld.shared.u32 	%r223, [%r25+4124];
	ld.shared.u32 	%r224, [%r28+9088];
	add.s32 	%r225, %r224, %r223;
	min.s32 	%r226, %r222, %r225;
	st.shared.u32 	[%r16+4096], %r226;
	bar.sync 	0;
	ld.shared.u32 	%r227, [%r16+4096];
	ld.shared.u32 	%r228, [%r25+4128];
	ld.shared.u32 	%r229, [%r28+9216];
	add.s32 	%r230, %r229, %r228;
	min.s32 	%r231, %r227, %r230;
	st.shared.u32 	[%r16+4096], %r231;
	bar.sync 	0;
	ld.shared.u32 	%r232, [%r16+4096];
	ld.shared.u32 	%r233, [%r25+4132];
	ld.shared.u32 	%r234, [%r28+9344];
	add.s32 	%r235, %r234, %r233;
	min.s32 	%r236, %r232, %r235;
	st.shared.u32 	[%r16+4096], %r236;
	bar.sync 	0;
	ld.shared.u32 	%r237, [%r16+4096];
	ld.shared.u32 	%r238, [%r25+4136];
	ld.shared.u32 	%r239, [%r28+9472];
	add.s32 	%r240, %r239, %r238;
	min.s32 	%r241, %r237, %r240;
	st.shared.u32 	[%r16+4096], %r241;
	bar.sync 	0;
	ld.shared.u32 	%r242, [%r16+4096];
	ld.shared.u32 	%r243, [%r25+4140];
	ld.shared.u32 	%r244, [%r28+9600];
	add.s32 	%r245, %r244, %r243;
	min.s32 	%r246, %r242, %r245;
	st.shared.u32 	[%r16+4096], %r246;
	bar.sync 	0;
	ld.shared.u32 	%r247, [%r16+4096];
	ld.shared.u32 	%r248, [%r25+4144];
	ld.shared.u32 	%r249, [%r28+9728];
	add.s32 	%r250, %r249, %r248;
	min.s32 	%r251, %r247, %r250;
	st.shared.u32 	[%r16+4096], %r251;
	bar.sync 	0;
	ld.shared.u32 	%r252, [%r16+4096];
	ld.shared.u32 	%r253, [%r25+4148];
	ld.shared.u32 	%r254, [%r28+9856];
	add.s32 	%r255, %r254, %r253;
	min.s32 	%r256, %r252, %r255;
	st.shared.u32 	[%r16+4096], %r256;
	bar.sync 	0;
	ld.shared.u32 	%r257, [%r16+4096];
	ld.shared.u32 	%r258, [%r25+4152];
	ld.shared.u32 	%r259, [%r28+9984];
	add.s32 	%r260, %r259, %r258;
	min.s32 	%r261, %r257, %r260;
	st.shared.u32 	[%r16+4096], %r261;
	bar.sync 	0;
	ld.shared.u32 	%r262, [%r16+4096];
	ld.shared.u32 	%r263, [%r25+4156];
	ld.shared.u32 	%r264, [%r28+10112];
	add.s32 	%r265, %r264, %r263;
	min.s32 	%r266, %r262, %r265;
	st.shared.u32 	[%r16+4096], %r266;
	bar.sync 	0;
	ld.shared.u32 	%r267, [%r16+4096];
	ld.shared.u32 	%r268, [%r25+4160];
	ld.shared.u32 	%r269, [%r28+10240];
	add.s32 	%r270, %r269, %r268;
	min.s32 	%r271, %r267, %r270;
	st.shared.u32 	[%r16+4096], %r271;
	bar.sync 	0;
	ld.shared.u32 	%r272, [%r16+4096];
	ld.shared.u32 	%r273, [%r25+4164];
	ld.shared.u32 	%r274, [%r28+10368];
	add.s32 	%r275, %r274, %r273;
	min.s32 	%r276, %r272, %r275;
	st.shared.u32 	[%r16+4096], %r276;
	bar.sync 	0;
	ld.shared.u32 	%r277, [%r16+4096];
	ld.shared.u32 	%r278, [%r25+4168];
	ld.shared.u32 	%r279, [%r28+10496];
	add.s32 	%r280, %r279, %r278;
	min.s32 	%r281, %r277, %r280;
	st.shared.u32 	[%r16+4096], %r281;
	bar.sync 	0;
	ld.shared.u32 	%r282, [%r16+4096];
	ld.shared.u32 	%r283, [%r25+4172];
	ld.shared.u32 	%r284, [%r28+10624];
	add.s32 	%r285, %r284, %r283;
	min.s32 	%r286, %r282, %r285;
	st.shared.u32 	[%r16+4096], %r286;
	bar.sync 	0;
	ld.shared.u32 	%r287, [%r16+4096];
	ld.shared.u32 	%r288, [%r25+4176];
	ld.shared.u32 	%r289, [%r28+10752];
	add.s32 	%r290, %r289, %r288;
	min.s32 	%r291, %r287, %r290;
	st.shared.u32 	[%r16+4096], %r291;
	bar.sync 	0;
	ld.shared.u32 	%r292, [%r16+4096];
	ld.shared.u32 	%r293, [%r25+4180];
	ld.shared.u32 	%r294, [%r28+10880];
	add.s32 	%r295, %r294, %r293;
	min.s32 	%r296, %r292, %r295;
	st.shared.u32 	[%r16+4096], %r296;
	bar.sync 	0;
	ld.shared.u32 	%r297, [%r16+4096];
	ld.shared.u32 	%r298, [%r25+4184];
	ld.shared.u32 	%r299, [%r28+11008];
	add.s32 	%r300, %r299, %r298;
	min.s32 	%r301, %r297, %r300;
	st.shared.u32 	[%r16+4096], %r301;
	bar.sync 	0;
	ld.shared.u32 	%r302, [%r16+4096];
	ld.shared.u32 	%r303, [%r25+4188];
	ld.shared.u32 	%r304, [%r28+11136];
	add.s32 	%r305, %r304, %r303;
	min.s32 	%r306, %r302, %r305;
	st.shared.u32 	[%r16+4096], %r306;
	bar.sync 	0;
	ld.shared.u32 	%r307, [%r16+4096];
	ld.shared.u32 	%r308, [%r25+4192];
	ld.shared.u32 	%r309, [%r28+11264];
	add.s32 	%r310, %r309, %r308;
	min.s32 	%r311, %r307, %r310;
	st.shared.u32 	[%r16+4096], %r311;
	bar.sync 	0;
	ld.shared.u32 	%r312, [%r16+4096];
	ld.shared.u32 	%r313, [%r25+4196];
	ld.shared.u32 	%r314, [%r28+11392];
	add.s32 	%r315, %r314, %r313;
	min.s32 	%r316, %r312, %r315;
	st.shared.u32 	[%r16+4096], %r316;
	bar.sync 	0;
	ld.shared.u32 	%r317, [%r16+4096];
	ld.shared.u32 	%r318, [%r25+4200];
	ld.shared.u32 	%r319, [%r28+11520];
	add.s32 	%r320, %r319, %r318;
	min.s32 	%r321, %r317, %r320;
	st.shared.u32 	[%r16+4096], %r321;
	bar.sync 	0;
	ld.shared.u32 	%r322, [%r16+4096];
	ld.shared.u32 	%r323, [%r25+4204];
	ld.shared.u32 	%r324, [%r28+11648];
	add.s32 	%r325, %r324, %r323;
	min.s32 	%r326, %r322, %r325;
	st.shared.u32 	[%r16+4096], %r326;
	bar.sync 	0;
	ld.shared.u32 	%r327, [%r16+4096];
	ld.shared.u32 	%r328, [%r25+4208];
	ld.shared.u32 	%r329, [%r28+11776];
	add.s32 	%r330, %r329, %r328;
	min.s32 	%r331, %r327, %r330;
	st.shared.u32 	[%r16+4096], %r331;
	bar.sync 	0;
	ld.shared.u32 	%r332, [%r16+4096];
	ld.shared.u32 	%r333, [%r25+4212];
	ld.shared.u32 	%r334, [%r28+11904];
	add.s32 	%r335, %r334, %r333;
	min.s32 	%r336, %r332, %r335;
	st.shared.u32 	[%r16+4096], %r336;
	bar.sync 	0;
	ld.shared.u32 	%r337, [%r16+4096];
	ld.shared.u32 	%r338, [%r25+4216];
	ld.shared.u32 	%r339, [%r28+12032];
	add.s32 	%r340, %r339, %r338;
	min.s32 	%r341, %r337, %r340;
	st.shared.u32 	[%r16+4096], %r341;
	bar.sync 	0;
	ld.shared.u32 	%r342, [%r16+4096];
	ld.shared.u32 	%r343, [%r25+4220];
	ld.shared.u32 	%r344, [%r28+12160];
	add.s32 	%r345, %r344, %r343;
	min.s32 	%r346, %r342, %r345;
	st.shared.u32 	[%r16+4096], %r346;
	bar.sync 	0;
	ld.shared.u32 	%r347, [%r16];
	st.global.u32 	[%rd4], %r347;
	ld.shared.u32 	%r348, [%r16+4096];
	st.global.u32 	[%rd6], %r348;
	bar.sync 	0;
$L__BB1_2:
	ret;

}
	// .globl	_Z6stage3Piii
.visible .entry _Z6stage3Piii(
	.param .u64 .ptr .align 1 _Z6stage3Piii_param_0,
	.param .u32 _Z6stage3Piii_param_1,
	.param .u32 _Z6stage3Piii_param_2
)
{
	.reg .pred 	%p<4>;
	.reg .b32 	%r<160>;
	.reg .b64 	%rd<9>;
	// demoted variable
	.shared .align 4 .b8 _ZZ6stage3PiiiE3mat[12288];
	ld.param.u64 	%rd1, [_Z6stage3Piii_param_0];
	ld.param.u32 	%r5, [_Z6stage3Piii_param_1];
	ld.param.u32 	%r4, [_Z6stage3Piii_param_2];
	mov.u32 	%r6, %ctaid.x;
	shl.b32 	%r1, %r6, 5;
	setp.eq.s32 	%p1, %r1, %r5;
	mov.u32 	%r7, %ctaid.y;
	shl.b32 	%r2, %r7, 5;
	setp.eq.s32 	%p2, %r2, %r5;
	or.pred  	%p3, %p1, %p2;
	@%p3 bra 	$L__BB2_2;
	cvta.to.global.u64 	%rd2, %rd1;
	mov.u32 	%r9, %tid.y;
	add.s32 	%r10, %r2, %r9;
	mul.lo.s32 	%r11, %r4, %r10;
	mov.u32 	%r12, %tid.x;
	add.s32 	%r13, %r1, %r12;
	add.s32 	%r14, %r11, %r13;
	mul.wide.u32 	%rd3, %r14, 4;
	add.s64 	%rd4, %rd2, %rd3;
	ld.global.u32 	%r15, [%rd4];
	shl.b32 	%r16, %r9, 5;
	add.s32 	%r17, %r16, %r12;
	shl.b32 	%r18, %r17, 2;
	mov.u32 	%r19, _ZZ6stage3PiiiE3mat;
	add.s32 	%r20, %r19, %r18;
	st.shared.u32 	[%r20], %r15;
	add.s32 	%r21, %r5, %r12;
	add.s32 	%r22, %r21, %r11;
	mul.wide.u32 	%rd5, %r22, 4;
	add.s64 	%rd6, %rd2, %rd5;
	ld.global.u32 	%r23, [%rd6];
	st.shared.u32 	[%r20+4096], %r23;
	add.s32 	%r24, %r5, %r9;
	mad.lo.s32 	%r25, %r24, %r4, %r13;
	mul.wide.u32 	%rd7, %r25, 4;
	add.s64 	%rd8, %rd2, %rd7;
	ld.global.u32 	%r26, [%rd8];
	st.shared.u32 	[%r20+8192], %r26;
	bar.sync 	0;
	ld.shared.u32 	%r27, [%r20];
	shl.b32 	%r28, %r9, 7;
	add.s32 	%r29, %r19, %r28;
	ld.shared.u32 	%r30, [%r29+4096];
	shl.b32 	%r31, %r12, 2;
	add.s32 	%r32, %r19, %r31;
	ld.shared.u32 	%r33, [%r32+8192];
	add.s32 	%r34, %r33, %r30;
	min.s32 	%r35, %r27, %r34;
	ld.shared.u32 	%r36, [%r29+4100];
	ld.shared.u32 	%r37, [%r32+8320];
	add.s32 	%r38, %r37, %r36;
	min.s32 	%r39, %r35, %r38;
	ld.shared.u32 	%r40, [%r29+4104];
	ld.shared.u32 	%r41, [%r32+8448];
	add.s32 	%r42, %r41, %r40;
	min.s32 	%r43, %r39, %r42;
	ld.shared.u32 	%r44, [%r29+4108];
	ld.shared.u32 	%r45, [%r32+8576];
	add.s32 	%r46, %r45, %r44;
	min.s32 	%r47, %r43, %r46;
	ld.shared.u32 	%r48, [%r29+4112];
	ld.shared.u32 	%r49, [%r32+8704];
	add.s32 	%r50, %r49, %r48;
	min.s32 	%r51, %r47, %r50;
	ld.shared.u32 	%r52, [%r29+4116];
	ld.shared.u32 	%r53, [%r32+8832];
	add.s32 	%r54, %r53, %r52;
	min.s32 	%r55, %r51, %r54;
	ld.shared.u32 	%r56, [%r29+4120];
	ld.shared.u32 	%r57, [%r32+8960];
	add.s32 	%r58, %r57, %r56;
	min.s32 	%r59, %r55, %r58;
	ld.shared.u32 	%r60, [%r29+4124];
	ld.shared.u32 	%r61, [%r32+9088];
	add.s32 	%r62, %r61, %r60;
	min.s32 	%r63, %r59, %r62;
	ld.shared.u32 	%r64, [%r29+4128];
	ld.shared.u32 	%r65, [%r32+9216];
	add.s32 	%r66, %r65, %r64;
	min.s32 	%r67, %r63, %r66;
	ld.shared.u32 	%r68, [%r29+4132];
	ld.shared.u32 	%r69, [%r32+9344];
	add.s32 	%r70, %r69, %r68;
	min.s32 	%r71, %r67, %r70;
	ld.shared.u32 	%r72, [%r29+4136];
	ld.shared.u32 	%r73, [%r32+9472];
	add.s32 	%r74, %r73, %r72;
	min.s32 	%r75, %r71, %r74;
	ld.shared.u32 	%r76, [%r29+4140];
	ld.shared.u32 	%r77, [%r32+9600];
	add.s32 	%r78, %r77, %r76;
	min.s32 	%r79, %r75, %r78;
	ld.shared.u32 	%r80, [%r29+4144];
	ld.shared.u32 	%r81, [%r32+9728];
	add.s32 	%r82, %r81, %r80;
	min.s32 	%r83, %r79, %r82;
	ld.shared.u32 	%r84, [%r29+4148];
	ld.shared.u32 	%r85, [%r32+9856];
	add.s32 	%r86, %r85, %r84;
	min.s32 	%r87, %r83, %r86;
	ld.shared.u32 	%r88, [%r29+4152];
	ld.shared.u32 	%r89, [%r32+9984];
	add.s32 	%r90, %r89, %r88;
	min.s32 	%r91, %r87, %r90;
	ld.shared.u32 	%r92, [%r29+4156];
	ld.shared.u32 	%r93, [%r32+10112];
	add.s32 	%r94, %r93, %r92;
	min.s32 	%r95, %r91, %r94;
	ld.shared.u32 	%r96, [%r29+4160];
	ld.shared.u32 	%r97, [%r32+10240];
	add.s32 	%r98, %r97, %r96;
	min.s32 	%r99, %r95, %r98;
	ld.shared.u32 	%r100, [%r29+4164];
	ld.shared.u32 	%r101, [%r32+10368];
	add.s32 	%r102, %r101, %r100;
	min.s32 	%r103, %r99, %r102;
	ld.shared.u32 	%r104, [%r29+4168];
	ld.shared.u32 	%r105, [%r32+10496];
	add.s32 	%r106, %r105, %r104;
	min.s32 	%r107, %r103, %r106;
	ld.shared.u32 	%r108, [%r29+4172];
	ld.shared.u32 	%r109, [%r32+10624];
	add.s32 	%r110, %r109, %r108;
	min.s32 	%r111, %r107, %r110;
	ld.shared.u32 	%r112, [%r29+4176];
	ld.shared.u32 	%r113, [%r32+10752];
	add.s32 	%r114, %r113, %r112;
	min.s32 	%r115, %r111, %r114;
	ld.shared.u32 	%r116, [%r29+4180];
	ld.shared.u32 	%r117, [%r32+10880];
	add.s32 	%r118, %r117, %r116;
	min.s32 	%r119, %r115, %r118;
	ld.shared.u32 	%r120, [%r29+4184];
	ld.shared.u32 	%r121, [%r32+11008];
	add.s32 	%r122, %r121, %r120;
	min.s32 	%r123, %r119, %r122;
	ld.shared.u32 	%r124, [%r29+4188];
	ld.shared.u32 	%r125, [%r32+11136];
	add.s32 	%r126, %r125, %r124;
	min.s32 	%r127, %r123, %r126;
	ld.shared.u32 	%r128, [%r29+4192];
	ld.shared.u32 	%r129, [%r32+11264];
	add.s32 	%r130, %r129, %r128;
	min.s32 	%r131, %r127, %r130;
	ld.shared.u32 	%r132, [%r29+4196];
	ld.shared.u32 	%r133, [%r32+11392];
	add.s32 	%r134, %r133, %r132;
	min.s32 	%r135, %r131, %r134;
	ld.shared.u32 	%r136, [%r29+4200];
	ld.shared.u32 	%r137, [%r32+11520];
	add.s32 	%r138, %r137, %r136;
	min.s32 	%r139, %r135, %r138;
	ld.shared.u32 	%r140, [%r29+4204];
	ld.shared.u32 	%r141, [%r32+11648];
	add.s32 	%r142, %r141, %r140;
	min.s32 	%r143, %r139, %r142;
	ld.shared.u32 	%r144, [%r29+4208];
	ld.shared.u32 	%r145, [%r32+11776];
	add.s32 	%r146, %r145, %r144;
	min.s32 	%r147, %r143, %r146;
	ld.shared.u32 	%r148, [%r29+4212];
	ld.shared.u32 	%r149, [%r32+11904];
	add.s32 	%r150, %r149, %r148;
	min.s32 	%r151, %r147, %r150;
	ld.shared.u32 	%r152, [%r29+4216];
	ld.shared.u32 	%r153, [%r32+12032];
	add.s32 	%r154, %r153, %r152;
	min.s32 	%r155, %r151, %r154;
	ld.shared.u32 	%r156, [%r29+4220];
	ld.shared.u32 	%r157, [%r32+12160];
	add.s32 	%r158, %r157, %r156;
	min.s32 	%r159, %r155, %r158;
	st.global.u32 	[%rd4], %r159;
	bar.sync 	0;
$L__BB2_2:
	ret;

}


// ===== COMPILED SASS (sm_100) =====

	.target	sm_100

	.elftype	@"ET_EXEC"


//--------------------- .note.nv.tkinfo           --------------------------
	.section	.note.nv.tkinfo,"",@"SHT_NOTE"
	.sectionflags	@"SHF_NOTE_NV_TKINFO"
	.tkinfo
        /*0018*/ 	.word	0x00000002
        /*0030*/ 	.string	""
        /*0030*/ 	.string	"ptxas"
        /*0030*/ 	.string	"Cuda compilation tools, release 13.0, V13.0.88"
        /*0030*/ 	.string	"Build cuda_13.0.r13.0/compiler.36424714_0"
        /*0030*/ 	.string	"-arch sm_100 -m 64 "



//--------------------- .note.nv.cuinfo           --------------------------
	.section	.note.nv.cuinfo,"",@"SHT_NOTE"
	.sectionflags	@"SHF_NOTE_NV_CUINFO"
        /*0018*/ 	.short	0x0002
        /*001a*/ 	.short	0x0064
        /*001c*/ 	.short	0x0082
	.zero		2


//--------------------- .nv.info                  --------------------------
	.section	.nv.info,"",@"SHT_CUDA_INFO"
	.align	4


	//----- nvinfo : EIATTR_REGCOUNT
	.align		4
        /*0000*/ 	.byte	0x04, 0x2f
        /*0002*/ 	.short	(.L_1 - .L_0)
	.align		4
.L_0:
        /*0004*/ 	.word	index@(_Z6stage1Piii)
        /*0008*/ 	.word	0x0000000e


	//----- nvinfo : EIATTR_FRAME_SIZE
	.align		4
.L_1:
        /*000c*/ 	.byte	0x04, 0x11
        /*000e*/ 	.short	(.L_3 - .L_2)
	.align		4
.L_2:
        /*0010*/ 	.word	index@(_Z6stage1Piii)
        /*0014*/ 	.word	0x00000000


	//----- nvinfo : EIATTR_REGCOUNT
	.align		4
.L_3:
        /*0018*/ 	.byte	0x04, 0x2f
        /*001a*/ 	.short	(.L_5 - .L_4)
	.align		4
.L_4:
        /*001c*/ 	.word	index@(_Z6stage2Piii)
        /*0020*/ 	.word	0x00000012


	//----- nvinfo : EIATTR_FRAME_SIZE
	.align		4
.L_5:
        /*0024*/ 	.byte	0x04, 0x11
        /*0026*/ 	.short	(.L_7 - .L_6)
	.align		4
.L_6:
        /*0028*/ 	.word	index@(_Z6stage2Piii)
        /*002c*/ 	.word	0x00000000


	//----- nvinfo : EIATTR_REGCOUNT
	.align		4
.L_7:
        /*0030*/ 	.byte	0x04, 0x2f
        /*0032*/ 	.short	(.L_9 - .L_8)
	.align		4
.L_8:
        /*0034*/ 	.word	index@(_Z6stage3Piii)
        /*0038*/ 	.word	0x00000020


	//----- nvinfo : EIATTR_FRAME_SIZE
	.align		4
.L_9:
        /*003c*/ 	.byte	0x04, 0x11
        /*003e*/ 	.short	(.L_11 - .L_10)
	.align		4
.L_10:
        /*0040*/ 	.word	index@(_Z6stage3Piii)
        /*0044*/ 	.word	0x00000000


	//----- nvinfo : EIATTR_MIN_STACK_SIZE
	.align		4
.L_11:
        /*0048*/ 	.byte	0x04, 0x12
        /*004a*/ 	.short	(.L_13 - .L_12)
	.align		4
.L_12:
        /*004c*/ 	.word	index@(_Z6stage3Piii)
        /*0050*/ 	.word	0x00000000


	//----- nvinfo : EIATTR_MIN_STACK_SIZE
	.align		4
.L_13:
        /*0054*/ 	.byte	0x04, 0x12
        /*0056*/ 	.short	(.L_15 - .L_14)
	.align		4
.L_14:
        /*0058*/ 	.word	index@(_Z6stage2Piii)
        /*005c*/ 	.word	0x00000000


	//----- nvinfo : EIATTR_MIN_STACK_SIZE
	.align		4
.L_15:
        /*0060*/ 	.byte	0x04, 0x12
        /*0062*/ 	.short	(.L_17 - .L_16)
	.align		4
.L_16:
        /*0064*/ 	.word	index@(_Z6stage1Piii)
        /*0068*/ 	.word	0x00000000
.L_17:


//--------------------- .nv.compat                --------------------------
	.section	.nv.compat,"",@"SHT_CUDA_COMPAT_INFO"
	.align	4
        /*0000*/ 	.byte	0x02, 0x09, 0x00, 0x00, 0x02, 0x02, 0x01, 0x00, 0x02, 0x05, 0x05, 0x00, 0x03, 0x07, 0x01, 0x01
        /*0010*/ 	.byte	0x02, 0x03, 0x00, 0x00, 0x02, 0x06, 0x01, 0x00, 0x04, 0x0b, 0x08, 0x00, 0x09, 0x00, 0x00, 0x00
        /*0020*/ 	.byte	0x00, 0x00, 0x00, 0x00


//--------------------- .nv.info._Z6stage3Piii    --------------------------
	.section	.nv.info._Z6stage3Piii,"",@"SHT_CUDA_INFO"
	.sectionflags	@""
	.align	4


	//----- nvinfo : EIATTR_CUDA_API_VERSION
	.align		4
        /*0000*/ 	.byte	0x04, 0x37
        /*0002*/ 	.short	(.L_19 - .L_18)
.L_18:
        /*0004*/ 	.word	0x00000082


	//----- nvinfo : EIATTR_KPARAM_INFO
	.align		4
.L_19:
        /*0008*/ 	.byte	0x04, 0x17
        /*000a*/ 	.short	(.L_21 - .L_20)
.L_20:
        /*000c*/ 	.word	0x00000000
        /*0010*/ 	.short	0x0002
        /*0012*/ 	.short	0x000c
        /*0014*/ 	.byte	0x00, 0xf0, 0x11, 0x00


	//----- nvinfo : EIATTR_KPARAM_INFO
	.align		4
.L_21:
        /*0018*/ 	.byte	0x04, 0x17
        /*001a*/ 	.short	(.L_23 - .L_22)
.L_22:
        /*001c*/ 	.word	0x00000000
        /*0020*/ 	.short	0x0001
        /*0022*/ 	.short	0x0008
        /*0024*/ 	.byte	0x00, 0xf0, 0x11, 0x00


	//----- nvinfo : EIATTR_KPARAM_INFO
	.align		4
.L_23:
        /*0028*/ 	.byte	0x04, 0x17
        /*002a*/ 	.short	(.L_25 - .L_24)
.L_24:
        /*002c*/ 	.word	0x00000000
        /*0030*/ 	.short	0x0000
        /*0032*/ 	.short	0x0000
        /*0034*/ 	.byte	0x00, 0xf5, 0x21, 0x00


	//----- nvinfo : EIATTR_SPARSE_MMA_MASK
	.align		4
.L_25:
        /*0038*/ 	.byte	0x03, 0x50
        /*003a*/ 	.short	0x0000


	//----- nvinfo : EIATTR_MAXREG_COUNT
	.align		4
        /*003c*/ 	.byte	0x03, 0x1b
        /*003e*/ 	.short	0x00ff


	//----- nvinfo : EIATTR_NUM_BARRIERS
	.align		4
        /*0040*/ 	.byte	0x02, 0x4c
        /*0042*/ 	.byte	0x01
	.zero		1


	//----- nvinfo : EIATTR_MERCURY_ISA_VERSION
	.align		4
        /*0044*/ 	.byte	0x03, 0x5f
        /*0046*/ 	.short	0x0101


	//----- nvinfo : EIATTR_VRC_CTA_INIT_COUNT
	.align		4
        /*0048*/ 	.byte	0x02, 0x4a
	.zero		1
	.zero		1


	//----- nvinfo : EIATTR_EXIT_INSTR_OFFSETS
	.align		4
        /*004c*/ 	.byte	0x04, 0x1c
        /*004e*/ 	.short	(.L_27 - .L_26)


	//   ....[0]....
.L_26:
        /*0050*/ 	.word	0x00000080


	//   ....[1]....
        /*0054*/ 	.word	0x00000710


	//----- nvinfo : EIATTR_CBANK_PARAM_SIZE
	.align		4
.L_27:
        /*0058*/ 	.byte	0x03, 0x19
        /*005a*/ 	.short	0x0010


	//----- nvinfo : EIATTR_PARAM_CBANK
	.align		4
        /*005c*/ 	.byte	0x04, 0x0a
        /*005e*/ 	.short	(.L_29 - .L_28)
	.align		4
.L_28:
        /*0060*/ 	.word	index@(.nv.constant0._Z6stage3Piii)
        /*0064*/ 	.short	0x0380
        /*0066*/ 	.short	0x0010


	//----- nvinfo : EIATTR_SW_WAR
	.align		4
.L_29:
        /*0068*/ 	.byte	0x04, 0x36
        /*006a*/ 	.short	(.L_31 - .L_30)
.L_30:
        /*006c*/ 	.word	0x00000008
.L_31:


//--------------------- .nv.info._Z6stage2Piii    --------------------------
	.section	.nv.info._Z6stage2Piii,"",@"SHT_CUDA_INFO"
	.sectionflags	@""
	.align	4


	//----- nvinfo : EIATTR_CUDA_API_VERSION
	.align		4
        /*0000*/ 	.byte	0x04, 0x37
        /*0002*/ 	.short	(.L_33 - .L_32)
.L_32:
        /*0004*/ 	.word	0x00000082


	//----- nvinfo : EIATTR_KPARAM_INFO
	.align		4
.L_33:
        /*0008*/ 	.byte	0x04, 0x17
        /*000a*/ 	.short	(.L_35 - .L_34)
.L_34:
        /*000c*/ 	.word	0x00000000
        /*0010*/ 	.short	0x0002
        /*0012*/ 	.short	0x000c
        /*0014*/ 	.byte	0x00, 0xf0, 0x11, 0x00


	//----- nvinfo : EIATTR_KPARAM_INFO
	.align		4
.L_35:
        /*0018*/ 	.byte	0x04, 0x17
        /*001a*/ 	.short	(.L_37 - .L_36)
.L_36:
        /*001c*/ 	.word	0x00000000
        /*0020*/ 	.short	0x0001
        /*0022*/ 	.short	0x0008
        /*0024*/ 	.byte	0x00, 0xf0, 0x11, 0x00


	//----- nvinfo : EIATTR_KPARAM_INFO
	.align		4
.L_37:
        /*0028*/ 	.byte	0x04, 0x17
        /*002a*/ 	.short	(.L_39 - .L_38)
.L_38:
        /*002c*/ 	.word	0x00000000
        /*0030*/ 	.short	0x0000
        /*0032*/ 	.short	0x0000
        /*0034*/ 	.byte	0x00, 0xf5, 0x21, 0x00


	//----- nvinfo : EIATTR_SPARSE_MMA_MASK
	.align		4
.L_39:
        /*0038*/ 	.byte	0x03, 0x50
        /*003a*/ 	.short	0x0000


	//----- nvinfo : EIATTR_MAXREG_COUNT
	.align		4
        /*003c*/ 	.byte	0x03, 0x1b
        /*003e*/ 	.short	0x00ff


	//----- nvinfo : EIATTR_NUM_BARRIERS
	.align		4
        /*0040*/ 	.byte	0x02, 0x4c
        /*0042*/ 	.byte	0x01
	.zero		1


	//----- nvinfo : EIATTR_MERCURY_ISA_VERSION
	.align		4
        /*0044*/ 	.byte	0x03, 0x5f
        /*0046*/ 	.short	0x0101


	//----- nvinfo : EIATTR_VRC_CTA_INIT_COUNT
	.align		4
        /*0048*/ 	.byte	0x02, 0x4a
	.zero		1
	.zero		1


	//----- nvinfo : EIATTR_EXIT_INSTR_OFFSETS
	.align		4
        /*004c*/ 	.byte	0x04, 0x1c
        /*004e*/ 	.short	(.L_41 - .L_40)


	//   ....[0]....
.L_40:
        /*0050*/ 	.word	0x00000050


	//   ....[1]....
        /*0054*/ 	.word	0x00001a80


	//----- nvinfo : EIATTR_CBANK_PARAM_SIZE
	.align		4
.L_41:
        /*0058*/ 	.byte	0x03, 0x19
        /*005a*/ 	.short	0x0010


	//----- nvinfo : EIATTR_PARAM_CBANK
	.align		4
        /*005c*/ 	.byte	0x04, 0x0a
        /*005e*/ 	.short	(.L_43 - .L_42)
	.align		4
.L_42:
        /*0060*/ 	.word	index@(.nv.constant0._Z6stage2Piii)
        /*0064*/ 	.short	0x0380
        /*0066*/ 	.short	0x0010


	//----- nvinfo : EIATTR_SW_WAR
	.align		4
.L_43:
        /*0068*/ 	.byte	0x04, 0x36
        /*006a*/ 	.short	(.L_45 - .L_44)
.L_44:
        /*006c*/ 	.word	0x00000008
.L_45:


//--------------------- .nv.info._Z6stage1Piii    --------------------------
	.section	.nv.info._Z6stage1Piii,"",@"SHT_CUDA_INFO"
	.sectionflags	@""
	.align	4


	//----- nvinfo : EIATTR_CUDA_API_VERSION
	.align		4
        /*0000*/ 	.byte	0x04, 0x37
        /*0002*/ 	.short	(.L_47 - .L_46)
.L_46:
        /*0004*/ 	.word	0x00000082


	//----- nvinfo : EIATTR_KPARAM_INFO
	.align		4
.L_47:
        /*0008*/ 	.byte	0x04, 0x17
        /*000a*/ 	.short	(.L_49 - .L_48)
.L_48:
        /*000c*/ 	.word	0x00000000
        /*0010*/ 	.short	0x0002
        /*0012*/ 	.short	0x000c
        /*0014*/ 	.byte	0x00, 0xf0, 0x11, 0x00


	//----- nvinfo : EIATTR_KPARAM_INFO
	.align		4
.L_49:
        /*0018*/ 	.byte	0x04, 0x17
        /*001a*/ 	.short	(.L_51 - .L_50)
.L_50:
        /*001c*/ 	.word	0x00000000
        /*0020*/ 	.short	0x0001
        /*0022*/ 	.short	0x0008
        /*0024*/ 	.byte	0x00, 0xf0, 0x11, 0x00


	//----- nvinfo : EIATTR_KPARAM_INFO
	.align		4
.L_51:
        /*0028*/ 	.byte	0x04, 0x17
        /*002a*/ 	.short	(.L_53 - .L_52)
.L_52:
        /*002c*/ 	.word	0x00000000
        /*0030*/ 	.short	0x0000
        /*0032*/ 	.short	0x0000
        /*0034*/ 	.byte	0x00, 0xf5, 0x21, 0x00


	//----- nvinfo : EIATTR_SPARSE_MMA_MASK
	.align		4
.L_53:
        /*0038*/ 	.byte	0x03, 0x50
        /*003a*/ 	.short	0x0000


	//----- nvinfo : EIATTR_MAXREG_COUNT
	.align		4
        /*003c*/ 	.byte	0x03, 0x1b
        /*003e*/ 	.short	0x00ff


	//----- nvinfo : EIATTR_NUM_BARRIERS
	.align		4
        /*0040*/ 	.byte	0x02, 0x4c
        /*0042*/ 	.byte	0x01
	.zero		1


	//----- nvinfo : EIATTR_MERCURY_ISA_VERSION
	.align		4
        /*0044*/ 	.byte	0x03, 0x5f
        /*0046*/ 	.short	0x0101


	//----- nvinfo : EIATTR_VRC_CTA_INIT_COUNT
	.align		4
        /*0048*/ 	.byte	0x02, 0x4a
	.zero		1
	.zero		1


	//----- nvinfo : EIATTR_EXIT_INSTR_OFFSETS
	.align		4
        /*004c*/ 	.byte	0x04, 0x1c
        /*004e*/ 	.short	(.L_55 - .L_54)


	//   ....[0]....
.L_54:
        /*0050*/ 	.word	0x00000d50


	//----- nvinfo : EIATTR_CBANK_PARAM_SIZE
	.align		4
.L_55:
        /*0054*/ 	.byte	0x03, 0x19
        /*0056*/ 	.short	0x0010


	//----- nvinfo : EIATTR_PARAM_CBANK
	.align		4
        /*0058*/ 	.byte	0x04, 0x0a
        /*005a*/ 	.short	(.L_57 - .L_56)
	.align		4
.L_56:
        /*005c*/ 	.word	index@(.nv.constant0._Z6stage1Piii)
        /*0060*/ 	.short	0x0380
        /*0062*/ 	.short	0x0010


	//----- nvinfo : EIATTR_SW_WAR
	.align		4
.L_57:
        /*0064*/ 	.byte	0x04, 0x36
        /*0066*/ 	.short	(.L_59 - .L_58)
.L_58:
        /*0068*/ 	.word	0x00000008
.L_59:


//--------------------- .nv.callgraph             --------------------------
	.section	.nv.callgraph,"",@"SHT_CUDA_CALLGRAPH"
	.align	4
	.sectionentsize	8
	.align		4
        /*0000*/ 	.word	0x00000000
	.align		4
        /*0004*/ 	.word	0xffffffff
	.align		4
        /*0008*/ 	.word	0x00000000
	.align		4
        /*000c*/ 	.word	0xfffffffe
	.align		4
        /*0010*/ 	.word	0x00000000
	.align		4
        /*0014*/ 	.word	0xfffffffd
	.align		4
        /*0018*/ 	.word	0x00000000
	.align		4
        /*001c*/ 	.word	0xfffffffc


//--------------------- .text._Z6stage3Piii       --------------------------
	.section	.text._Z6stage3Piii,"ax",@progbits
	.align	128
        .global         _Z6stage3Piii
        .type           _Z6stage3Piii,@function
        .size           _Z6stage3Piii,(.L_x_3 - _Z6stage3Piii)
        .other          _Z6stage3Piii,@"STO_CUDA_ENTRY STV_DEFAULT"
_Z6stage3Piii:
.text._Z6stage3Piii:
[----:B------:R-:W-:Y:S08]  /*0000*/  LDC R1, c[0x0][0x37c] ;  /* 0x0000df00ff017b82 */ /* 0x000ff00000000800 */
[----:B------:R-:W0:Y:S08]  /*0010*/  S2UR UR5, SR_CTAID.Y ;  /* 0x00000000000579c3 */ /* 0x000e300000002600 */
[----:B------:R-:W1:Y:S08]  /*0020*/  S2UR UR4, SR_CTAID.X ;  /* 0x00000000000479c3 */ /* 0x000e700000002500 */
[----:B------:R-:W2:Y:S01]  /*0030*/  LDC R2, c[0x0][0x388] ;  /* 0x0000e200ff027b82 */ /* 0x000ea20000000800 */
[----:B0-----:R-:W-:-:S02]  /*0040*/  USHF.L.U32 UR5, UR5, 0x5, URZ ;  /* 0x0000000505057899 */ /* 0x001fc400080006ff */
[----:B-1----:R-:W-:-:S04]  /*0050*/  USHF.L.U32 UR4, UR4, 0x5, URZ ;  /* 0x0000000504047899 */ /* 0x002fc800080006ff */
[----:B--2---:R-:W-:-:S04]  /*0060*/  ISETP.NE.AND P0, PT, R2, UR5, PT ;  /* 0x0000000502007c0c */ /* 0x004fc8000bf05270 */
[----:B------:R-:W-:-:S13]  /*0070*/  ISETP.EQ.OR P0, PT, R2, UR4, !P0 ;  /* 0x0000000402007c0c */ /* 0x000fda000c702670 */
[----:B------:R-:W-:Y:S05]  /*0080*/  @P0 EXIT ;  /* 0x000000000000094d */ /* 0x000fea0003800000 */
[----:B------:R-:W0:Y:S01]  /*0090*/  S2R R11, SR_TID.X ;  /* 0x00000000000b7919 */ /* 0x000e220000002100 */
[----:B------:R-:W1:Y:S01]  /*00a0*/  LDC.64 R28, c[0x0][0x380] ;  /* 0x0000e000ff1c7b82 */ /* 0x000e620000000a00 */
[----:B------:R-:W2:Y:S01]  /*00b0*/  LDCU UR8, c[0x0][0x38c] ;  /* 0x00007180ff0877ac */ /* 0x000ea20008000800 */
[----:B------:R-:W3:Y:S01]  /*00c0*/  S2R R6, SR_TID.Y ;  /* 0x0000000000067919 */ /* 0x000ee20000002200 */
[----:B------:R-:W4:Y:S01]  /*00d0*/  LDCU.64 UR6, c[0x0][0x358] ;  /* 0x00006b00ff0677ac */ /* 0x000f220008000a00 */
[C-C-:B0-----:R-:W-:Y:S02]  /*00e0*/  IMAD.IADD R5, R11.reuse, 0x1, R2.reuse ;  /* 0x000000010b057824 */ /* 0x141fe400078e0202 */
[----:B------:R-:W-:Y:S02]  /*00f0*/  VIADD R3, R11, UR4 ;  /* 0x000000040b037c36 */ /* 0x000fe40008000000 */
[C---:B---3--:R-:W-:Y:S02]  /*0100*/  VIADD R0, R6.reuse, UR5 ;  /* 0x0000000506007c36 */ /* 0x048fe40008000000 */
[----:B------:R-:W-:-:S02]  /*0110*/  IMAD.IADD R2, R6, 0x1, R2 ;  /* 0x0000000106027824 */ /* 0x000fc400078e0202 */
[----:B--2---:R-:W-:Y:S02]  /*0120*/  IMAD R5, R0, UR8, R5 ;  /* 0x0000000800057c24 */ /* 0x004fe4000f8e0205 */
[--C-:B------:R-:W-:Y:S02]  /*0130*/  IMAD R9, R2, UR8, R3.reuse ;  /* 0x0000000802097c24 */ /* 0x100fe4000f8e0203 */
[----:B------:R-:W-:Y:S02]  /*0140*/  IMAD R7, R0, UR8, R3 ;  /* 0x0000000800077c24 */ /* 0x000fe4000f8e0203 */
[----:B-1----:R-:W-:-:S04]  /*0150*/  IMAD.WIDE.U32 R2, R5, 0x4, R28 ;  /* 0x0000000405027825 */ /* 0x002fc800078e001c */
[--C-:B------:R-:W-:Y:S01]  /*0160*/  IMAD.WIDE.U32 R4, R9, 0x4, R28.reuse ;  /* 0x0000000409047825 */ /* 0x100fe200078e001c */
[----:B----4-:R0:W2:Y:S03]  /*0170*/  LDG.E R10, desc[UR6][R2.64] ;  /* 0x00000006020a7981 */ /* 0x0100a6000c1e1900 */
[----:B------:R-:W-:Y:S01]  /*0180*/  IMAD.WIDE.U32 R28, R7, 0x4, R28 ;  /* 0x00000004071c7825 */ /* 0x000fe200078e001c */
[----:B------:R-:W3:Y:S04]  /*0190*/  LDG.E R12, desc[UR6][R4.64] ;  /* 0x00000006040c7981 */ /* 0x000ee8000c1e1900 */
[----:B------:R-:W4:Y:S01]  /*01a0*/  LDG.E R8, desc[UR6][R28.64] ;  /* 0x000000061c087981 */ /* 0x000f22000c1e1900 */
[----:B------:R-:W1:Y:S01]  /*01b0*/  S2UR UR5, SR_CgaCtaId ;  /* 0x00000000000579c3 */ /* 0x000e620000008800 */
[----:B------:R-:W-:Y:S01]  /*01c0*/  UMOV UR4, 0x400 ;  /* 0x0000040000047882 */ /* 0x000fe20000000000 */
[----:B------:R-:W-:Y:S01]  /*01d0*/  IMAD R0, R6, 0x20, R11 ;  /* 0x0000002006007824 */ /* 0x000fe200078e020b */
[----:B-1----:R-:W-:-:S06]  /*01e0*/  ULEA UR4, UR5, UR4, 0x18 ;  /* 0x0000000405047291 */ /* 0x002fcc000f8ec0ff */
[----:B------:R-:W-:Y:S02]  /*01f0*/  LEA R9, R0, UR4, 0x2 ;  /* 0x0000000400097c11 */ /* 0x000fe4000f8e10ff */
[----:B------:R-:W-:Y:S02]  /*0200*/  LEA R0, R11, UR4, 0x2 ;  /* 0x000000040b007c11 */ /* 0x000fe4000f8e10ff */
[----:B0-----:R-:W-:Y:S01]  /*0210*/  LEA R2, R6, UR4, 0x7 ;  /* 0x0000000406027c11 */ /* 0x001fe2000f8e38ff */
[----:B--2---:R-:W-:Y:S04]  /*0220*/  STS [R9+0x1000], R10 ;  /* 0x0010000a09007388 */ /* 0x004fe80000000800 */
[----:B---3--:R-:W-:Y:S04]  /*0230*/  STS [R9+0x2000], R12 ;  /* 0x0020000c09007388 */ /* 0x008fe80000000800 */
[----:B----4-:R-:W-:Y:S01]  /*0240*/  STS [R9], R8 ;  /* 0x0000000809007388 */ /* 0x010fe20000000800 */
[----:B------:R-:W-:Y:S06]  /*0250*/  BAR.SYNC.DEFER_BLOCKING 0x0 ;  /* 0x0000000000007b1d */ /* 0x000fec0000010000 */
[----:B------:R-:W-:Y:S04]  /*0260*/  LDS R3, [R9] ;  /* 0x0000000009037984 */ /* 0x000fe80000000800 */
[----:B------:R-:W-:Y:S04]  /*0270*/  LDS R11, [R0+0x2000] ;  /* 0x00200000000b7984 */ /* 0x000fe80000000800 */
[----:B------:R-:W0:Y:S04]  /*0280*/  LDS.128 R4, [R2+0x1000] ;  /* 0x0010000002047984 */ /* 0x000e280000000c00 */
[----:B------:R-:W1:Y:S04]  /*0290*/  LDS R19, [R0+0x2080] ;  /* 0x0020800000137984 */ /* 0x000e680000000800 */
[----:B------:R-:W2:Y:S04]  /*02a0*/  LDS R17, [R0+0x2100] ;  /* 0x0021000000117984 */ /* 0x000ea80000000800 */
[----:B------:R-:W3:Y:S04]  /*02b0*/  LDS R16, [R0+0x2180] ;  /* 0x0021800000107984 */ /* 0x000ee80000000800 */
[----:B------:R-:W-:Y:S04]  /*02c0*/  LDS R27, [R0+0x2200] ;  /* 0x00220000001b7984 */ /* 0x000fe80000000800 */
[----:B------:R-:W4:Y:S04]  /*02d0*/  LDS.128 R12, [R2+0x1010] ;  /* 0x00101000020c7984 */ /* 0x000f280000000c00 */
[----:B------:R-:W5:Y:S04]  /*02e0*/  LDS R22, [R0+0x2280] ;  /* 0x0022800000167984 */ /* 0x000f680000000800 */
[----:B------:R-:W5:Y:S04]  /*02f0*/  LDS R25, [R0+0x2300] ;  /* 0x0023000000197984 */ /* 0x000f680000000800 */
[----:B------:R-:W5:Y:S04]  /*0300*/  LDS R24, [R0+0x2380] ;  /* 0x0023800000187984 */ /* 0x000f680000000800 */
[----:B------:R-:W-:Y:S01]  /*0310*/  LDS R21, [R0+0x2500] ;  /* 0x0025000000157984 */ /* 0x000fe20000000800 */
[----:B0-----:R-:W-:-:S03]  /*0320*/  VIADDMNMX R18, R11, R4, R3, PT ;  /* 0x000000040b127246 */ /* 0x001fc60003800103 */
[----:B------:R-:W-:Y:S04]  /*0330*/  LDS R20, [R0+0x2580] ;  /* 0x0025800000147984 */ /* 0x000fe80000000800 */
[----:B------:R-:W-:Y:S04]  /*0340*/  LDS R3, [R0+0x2400] ;  /* 0x0024000000037984 */ /* 0x000fe80000000800 */
[----:B------:R-:W0:Y:S01]  /*0350*/  LDS.128 R8, [R2+0x1020] ;  /* 0x0010200002087984 */ /* 0x000e220000000c00 */
[----:B-1----:R-:W-:-:S03]  /*0360*/  VIADDMNMX R5, R19, R5, R18, PT ;  /* 0x0000000513057246 */ /* 0x002fc60003800112 */
[----:B------:R-:W1:Y:S01]  /*0370*/  LDS R4, [R0+0x2480] ;  /* 0x0024800000047984 */ /* 0x000e620000000800 */
[----:B--2---:R-:W-:-:S03]  /*0380*/  VIADDMNMX R5, R17, R6, R5, PT ;  /* 0x0000000611057246 */ /* 0x004fc60003800105 */
[----:B------:R-:W-:Y:S01]  /*0390*/  LDS R23, [R0+0x2600] ;  /* 0x0026000000177984 */ /* 0x000fe20000000800 */
[----:B---3--:R-:W-:-:S03]  /*03a0*/  VIADDMNMX R5, R16, R7, R5, PT ;  /* 0x0000000710057246 */ /* 0x008fc60003800105 */
[----:B------:R-:W2:Y:S01]  /*03b0*/  LDS.128 R16, [R2+0x1030] ;  /* 0x0010300002107984 */ /* 0x000ea20000000c00 */
[----:B----4-:R-:W-:-:S03]  /*03c0*/  VIADDMNMX R5, R27, R12, R5, PT ;  /* 0x0000000c1b057246 */ /* 0x010fc60003800105 */
[----:B------:R-:W3:Y:S01]  /*03d0*/  LDS R6, [R0+0x2680] ;  /* 0x0026800000067984 */ /* 0x000ee20000000800 */
[----:B-----5:R-:W-:-:S03]  /*03e0*/  VIADDMNMX R13, R22, R13, R5, PT ;  /* 0x0000000d160d7246 */ /* 0x020fc60003800105 */
[----:B------:R-:W4:Y:S01]  /*03f0*/  LDS R5, [R0+0x2700] ;  /* 0x0027000000057984 */ /* 0x000f220000000800 */
[----:B------:R-:W-:-:S03]  /*0400*/  VIADDMNMX R13, R25, R14, R13, PT ;  /* 0x0000000e190d7246 */ /* 0x000fc6000380010d */
[----:B------:R-:W5:Y:S01]  /*0410*/  LDS R22, [R0+0x2780] ;  /* 0x0027800000167984 */ /* 0x000f620000000800 */
[----:B------:R-:W-:-:S03]  /*0420*/  VIADDMNMX R24, R24, R15, R13, PT ;  /* 0x0000000f18187246 */ /* 0x000fc6000380010d */
[----:B------:R-:W-:Y:S04]  /*0430*/  LDS R7, [R0+0x2800] ;  /* 0x0028000000077984 */ /* 0x000fe80000000800 */
[----:B------:R-:W5:Y:S04]  /*0440*/  LDS.128 R12, [R2+0x1040] ;  /* 0x00104000020c7984 */ /* 0x000f680000000c00 */
[----:B------:R-:W-:Y:S01]  /*0450*/  LDS R26, [R0+0x2980] ;  /* 0x00298000001a7984 */ /* 0x000fe20000000800 */
[----:B0-----:R-:W-:-:S03]  /*0460*/  VIADDMNMX R3, R3, R8, R24, PT ;  /* 0x0000000803037246 */ /* 0x001fc60003800118 */
[----:B------:R-:W0:Y:S01]  /*0470*/  LDS R24, [R0+0x2880] ;  /* 0x0028800000187984 */ /* 0x000e220000000800 */
[----:B-1----:R-:W-:-:S03]  /*0480*/  VIADDMNMX R4, R4, R9, R3, PT ;  /* 0x0000000904047246 */ /* 0x002fc60003800103 */
[----:B------:R-:W1:Y:S01]  /*0490*/  LDS R3, [R0+0x2900] ;  /* 0x0029000000037984 */ /* 0x000e620000000800 */
[----:B------:R-:W-:-:S03]  /*04a0*/  VIADDMNMX R4, R21, R10, R4, PT ;  /* 0x0000000a15047246 */ /* 0x000fc60003800104 */
[----:B------:R-:W-:Y:S01]  /*04b0*/  LDS R21, [R0+0x2a00] ;  /* 0x002a000000157984 */ /* 0x000fe20000000800 */
[----:B------:R-:W-:-:S03]  /*04c0*/  VIADDMNMX R4, R20, R11, R4, PT ;  /* 0x0000000b14047246 */ /* 0x000fc60003800104 */
[----:B------:R-:W1:Y:S01]  /*04d0*/  LDS.128 R8, [R2+0x1050] ;  /* 0x0010500002087984 */ /* 0x000e620000000c00 */
[----:B--2---:R-:W-:-:S03]  /*04e0*/  VIADDMNMX R4, R23, R16, R4, PT ;  /* 0x0000001017047246 */ /* 0x004fc60003800104 */
[----:B------:R-:W2:Y:S01]  /*04f0*/  LDS R16, [R0+0x2a80] ;  /* 0x002a800000107984 */ /* 0x000ea20000000800 */
[----:B---3--:R-:W-:-:S03]  /*0500*/  VIADDMNMX R4, R6, R17, R4, PT ;  /* 0x0000001106047246 */ /* 0x008fc60003800104 */
[----:B------:R-:W3:Y:S01]  /*0510*/  LDS R17, [R0+0x2b00] ;  /* 0x002b000000117984 */ /* 0x000ee20000000800 */
[----:B----4-:R-:W-:-:S03]  /*0520*/  VIADDMNMX R4, R5, R18, R4, PT ;  /* 0x0000001205047246 */ /* 0x010fc60003800104 */
[----:B------:R-:W4:Y:S01]  /*0530*/  LDS R18, [R0+0x2b80] ;  /* 0x002b800000127984 */ /* 0x000f220000000800 */
[----:B-----5:R-:W-:-:S03]  /*0540*/  VIADDMNMX R4, R22, R19, R4, PT ;  /* 0x0000001316047246 */ /* 0x020fc60003800104 */
[----:B------:R-:W-:Y:S01]  /*0550*/  LDS R19, [R0+0x2c00] ;  /* 0x002c000000137984 */ /* 0x000fe20000000800 */
[----:B------:R-:W-:-:S03]  /*0560*/  VIADDMNMX R12, R7, R12, R4, PT ;  /* 0x0000000c070c7246 */ /* 0x000fc60003800104 */
[----:B------:R-:W5:Y:S04]  /*0570*/  LDS.128 R4, [R2+0x1060] ;  /* 0x0010600002047984 */ /* 0x000f680000000c00 */
[----:B------:R-:W5:Y:S01]  /*0580*/  LDS R20, [R0+0x2c80] ;  /* 0x002c800000147984 */ /* 0x000f620000000800 */
[----:B0-----:R-:W-:-:S03]  /*0590*/  VIADDMNMX R12, R24, R13, R12, PT ;  /* 0x0000000d180c7246 */ /* 0x001fc6000380010c */
[----:B------:R-:W0:Y:S01]  /*05a0*/  LDS R23, [R0+0x2d00] ;  /* 0x002d000000177984 */ /* 0x000e220000000800 */
[----:B-1----:R-:W-:-:S03]  /*05b0*/  VIADDMNMX R3, R3, R14, R12, PT ;  /* 0x0000000e03037246 */ /* 0x002fc6000380010c */
[----:B------:R-:W1:Y:S01]  /*05c0*/  LDS R22, [R0+0x2d80] ;  /* 0x002d800000167984 */ /* 0x000e620000000800 */
[----:B------:R-:W-:-:S03]  /*05d0*/  VIADDMNMX R26, R26, R15, R3, PT ;  /* 0x0000000f1a1a7246 */ /* 0x000fc60003800103 */
[----:B------:R-:W-:Y:S04]  /*05e0*/  LDS R24, [R0+0x2e80] ;  /* 0x002e800000187984 */ /* 0x000fe80000000800 */
[----:B------:R-:W-:Y:S04]  /*05f0*/  LDS R3, [R0+0x2e00] ;  /* 0x002e000000037984 */ /* 0x000fe80000000800 */
[----:B------:R-:W1:Y:S01]  /*0600*/  LDS.128 R12, [R2+0x1070] ;  /* 0x00107000020c7984 */ /* 0x000e620000000c00 */
[----:B------:R-:W-:-:S03]  /*0610*/  VIADDMNMX R8, R21, R8, R26, PT ;  /* 0x0000000815087246 */ /* 0x000fc6000380011a */
[----:B------:R-:W1:Y:S01]  /*0620*/  LDS R21, [R0+0x2f00] ;  /* 0x002f000000157984 */ /* 0x000e620000000800 */
[----:B--2---:R-:W-:-:S03]  /*0630*/  VIADDMNMX R9, R16, R9, R8, PT ;  /* 0x0000000910097246 */ /* 0x004fc60003800108 */
[----:B------:R-:W2:Y:S01]  /*0640*/  LDS R8, [R0+0x2f80] ;  /* 0x002f800000087984 */ /* 0x000ea20000000800 */
[----:B---3--:R-:W-:-:S04]  /*0650*/  VIADDMNMX R9, R17, R10, R9, PT ;  /* 0x0000000a11097246 */ /* 0x008fc80003800109 */
[----:B----4-:R-:W-:-:S04]  /*0660*/  VIADDMNMX R9, R18, R11, R9, PT ;  /* 0x0000000b12097246 */ /* 0x010fc80003800109 */
[----:B-----5:R-:W-:-:S04]  /*0670*/  VIADDMNMX R4, R19, R4, R9, PT ;  /* 0x0000000413047246 */ /* 0x020fc80003800109 */
[----:B------:R-:W-:-:S04]  /*0680*/  VIADDMNMX R4, R20, R5, R4, PT ;  /* 0x0000000514047246 */ /* 0x000fc80003800104 */
[----:B0-----:R-:W-:-:S04]  /*0690*/  VIADDMNMX R4, R23, R6, R4, PT ;  /* 0x0000000617047246 */ /* 0x001fc80003800104 */
[----:B-1----:R-:W-:-:S04]  /*06a0*/  VIADDMNMX R4, R22, R7, R4, PT ;  /* 0x0000000716047246 */ /* 0x002fc80003800104 */
[----:B------:R-:W-:-:S04]  /*06b0*/  VIADDMNMX R3, R3, R12, R4, PT ;  /* 0x0000000c03037246 */ /* 0x000fc80003800104 */
[----:B------:R-:W-:-:S04]  /*06c0*/  VIADDMNMX R3, R24, R13, R3, PT ;  /* 0x0000000d18037246 */ /* 0x000fc80003800103 */
[----:B------:R-:W-:-:S04]  /*06d0*/  VIADDMNMX R3, R21, R14, R3, PT ;  /* 0x0000000e15037246 */ /* 0x000fc80003800103 */
[----:B--2---:R-:W-:-:S05]  /*06e0*/  VIADDMNMX R3, R8, R15, R3, PT ;  /* 0x0000000f08037246 */ /* 0x004fca0003800103 */
[----:B------:R-:W-:Y:S01]  /*06f0*/  STG.E desc[UR6][R28.64], R3 ;  /* 0x000000031c007986 */ /* 0x000fe2000c101906 */
[----:B------:R-:W-:Y:S06]  /*0700*/  BAR.SYNC.DEFER_BLOCKING 0x0 ;  /* 0x0000000000007b1d */ /* 0x000fec0000010000 */
[----:B------:R-:W-:Y:S05]  /*0710*/  EXIT ;  /* 0x000000000000794d */ /* 0x000fea0003800000 */
.L_x_0:
[----:B------:R-:W-:-:S00]  /*0720*/  BRA `(.L_x_0) ;  /* 0xfffffffc00fc7947 */ /* 0x000fc0000383ffff */
[----:B------:R-:W-:-:S00]  /*0730*/  NOP ;  /* 0x0000000000007918 */ /* 0x000fc00000000000 */
        /* <DEDUP_REMOVED lines=12> */
.L_x_3:


//--------------------- .text._Z6stage2Piii       --------------------------
	.section	.text._Z6stage2Piii,"ax",@progbits
	.align	128
        .global         _Z6stage2Piii
        .type           _Z6stage2Piii,@function
        .size           _Z6stage2Piii,(.L_x_4 - _Z6stage2Piii)
        .other          _Z6stage2Piii,@"STO_CUDA_ENTRY STV_DEFAULT"
_Z6stage2Piii:
.text._Z6stage2Piii:
[----:B------:R-:W-:Y:S08]  /*0000*/  LDC R1, c[0x0][0x37c] ;  /* 0x0000df00ff017b82 */ /* 0x000ff00000000800 */
[----:B------:R-:W0:Y:S08]  /*0010*/  S2UR UR4, SR_CTAID.X ;  /* 0x00000000000479c3 */ /* 0x000e300000002500 */
[----:B------:R-:W1:Y:S01]  /*0020*/  LDC R7, c[0x0][0x388] ;  /* 0x0000e200ff077b82 */ /* 0x000e620000000800 */
[----:B0-----:R-:W-:-:S06]  /*0030*/  USHF.L.U32 UR4, UR4, 0x5, URZ ;  /* 0x0000000504047899 */ /* 0x001fcc00080006ff */
[----:B-1----:R-:W-:-:S13]  /*0040*/  ISETP.NE.AND P0, PT, R7, UR4, PT ;  /* 0x0000000407007c0c */ /* 0x002fda000bf05270 */
[----:B------:R-:W-:Y:S05]  /*0050*/  @!P0 EXIT ;  /* 0x000000000000894d */ /* 0x000fea0003800000 */
[----:B------:R-:W0:Y:S01]  /*0060*/  S2R R6, SR_TID.Y ;  /* 0x0000000000067919 */ /* 0x000e220000002200 */
[----:B------:R-:W1:Y:S01]  /*0070*/  LDC.64 R4, c[0x0][0x380] ;  /* 0x0000e000ff047b82 */ /* 0x000e620000000a00 */
[----:B------:R-:W2:Y:S01]  /*0080*/  LDCU UR5, c[0x0][0x38c] ;  /* 0x00007180ff0577ac */ /* 0x000ea20008000800 */
[----:B------:R-:W3:Y:S01]  /*0090*/  S2R R15, SR_TID.X ;  /* 0x00000000000f7919 */ /* 0x000ee20000002100 */
[----:B------:R-:W4:Y:S01]  /*00a0*/  LDCU.64 UR6, c[0x0][0x358] ;  /* 0x00006b00ff0677ac */ /* 0x000f220008000a00 */
[C-C-:B0-----:R-:W-:Y:S02]  /*00b0*/  IMAD.IADD R0, R6.reuse, 0x1, R7.reuse ;  /* 0x0000000106007824 */ /* 0x141fe400078e0207 */
[----:B------:R-:W-:Y:S02]  /*00c0*/  VIADD R2, R6, UR4 ;  /* 0x0000000406027c36 */ /* 0x000fe40008000000 */
[C---:B---3--:R-:W-:Y:S02]  /*00d0*/  IMAD.IADD R7, R15.reuse, 0x1, R7 ;  /* 0x000000010f077824 */ /* 0x048fe400078e0207 */
[----:B------:R-:W-:-:S02]  /*00e0*/  VIADD R3, R15, UR4 ;  /* 0x000000040f037c36 */ /* 0x000fc40008000000 */
[C---:B--2---:R-:W-:Y:S02]  /*00f0*/  IMAD R9, R0.reuse, UR5, R7 ;  /* 0x0000000500097c24 */ /* 0x044fe4000f8e0207 */
[----:B------:R-:W-:Y:S02]  /*0100*/  IMAD R3, R0, UR5, R3 ;  /* 0x0000000500037c24 */ /* 0x000fe4000f8e0203 */
[----:B------:R-:W-:Y:S02]  /*0110*/  IMAD R7, R2, UR5, R7 ;  /* 0x0000000502077c24 */ /* 0x000fe4000f8e0207 */
[----:B-1----:R-:W-:-:S04]  /*0120*/  IMAD.WIDE.U32 R8, R9, 0x4, R4 ;  /* 0x0000000409087825 */ /* 0x002fc800078e0004 */
[--C-:B------:R-:W-:Y:S02]  /*0130*/  IMAD.WIDE.U32 R2, R3, 0x4, R4.reuse ;  /* 0x0000000403027825 */ /* 0x100fe400078e0004 */
[----:B----4-:R-:W2:Y:S02]  /*0140*/  LDG.E R9, desc[UR6][R8.64] ;  /* 0x0000000608097981 */ /* 0x010ea4000c1e1900 */
[----:B------:R-:W-:Y:S02]  /*0150*/  IMAD.WIDE.U32 R4, R7, 0x4, R4 ;  /* 0x0000000407047825 */ /* 0x000fe400078e0004 */
[----:B------:R-:W3:Y:S04]  /*0160*/  LDG.E R11, desc[UR6][R2.64] ;  /* 0x00000006020b7981 */ /* 0x000ee8000c1e1900 */
[----:B------:R-:W4:Y:S01]  /*0170*/  LDG.E R13, desc[UR6][R4.64] ;  /* 0x00000006040d7981 */ /* 0x000f22000c1e1900 */
[----:B------:R-:W0:Y:S01]  /*0180*/  S2UR UR5, SR_CgaCtaId ;  /* 0x00000000000579c3 */ /* 0x000e220000008800 */
[----:B------:R-:W-:Y:S01]  /*0190*/  UMOV UR4, 0x400 ;  /* 0x0000040000047882 */ /* 0x000fe20000000000 */
[----:B------:R-:W-:Y:S01]  /*01a0*/  IMAD R0, R6, 0x20, R15 ;  /* 0x0000002006007824 */ /* 0x000fe200078e020f */
[----:B0-----:R-:W-:-:S06]  /*01b0*/  ULEA UR4, UR5, UR4, 0x18 ;  /* 0x0000000405047291 */ /* 0x001fcc000f8ec0ff */
[----:B------:R-:W-:Y:S02]  /*01c0*/  LEA R0, R0, UR4, 0x2 ;  /* 0x0000000400007c11 */ /* 0x000fe4000f8e10ff */
[----:B------:R-:W-:Y:S02]  /*01d0*/  LEA R7, R6, UR4, 0x7 ;  /* 0x0000000406077c11 */ /* 0x000fe4000f8e38ff */
[----:B------:R-:W-:Y:S01]  /*01e0*/  LEA R6, R15, UR4, 0x2 ;  /* 0x000000040f067c11 */ /* 0x000fe2000f8e10ff */
[----:B--2---:R-:W-:Y:S04]  /*01f0*/  STS [R0+0x2000], R9 ;  /* 0x0020000900007388 */ /* 0x004fe80000000800 */
[----:B---3--:R-:W-:Y:S04]  /*0200*/  STS [R0], R11 ;  /* 0x0000000b00007388 */ /* 0x008fe80000000800 */
[----:B----4-:R-:W-:Y:S01]  /*0210*/  STS [R0+0x1000], R13 ;  /* 0x0010000d00007388 */ /* 0x010fe20000000800 */
[----:B------:R-:W-:Y:S06]  /*0220*/  BAR.SYNC.DEFER_BLOCKING 0x0 ;  /* 0x0000000000007b1d */ /* 0x000fec0000010000 */
[----:B------:R-:W-:Y:S04]  /*0230*/  LDS R8, [R0] ;  /* 0x0000000000087984 */ /* 0x000fe80000000800 */
[----:B------:R-:W-:Y:S04]  /*0240*/  LDS R15, [R7+0x2000] ;  /* 0x00200000070f7984 */ /* 0x000fe80000000800 */
[----:B------:R-:W0:Y:S02]  /*0250*/  LDS R10, [R6] ;  /* 0x00000000060a7984 */ /* 0x000e240000000800 */
[----:B0-----:R-:W-:-:S05]  /*0260*/  VIADDMNMX R15, R10, R15, R8, PT ;  /* 0x0000000f0a0f7246 */ /* 0x001fca0003800108 */
[----:B------:R-:W-:Y:S01]  /*0270*/  STS [R0], R15 ;  /* 0x0000000f00007388 */ /* 0x000fe20000000800 */
[----:B------:R-:W-:Y:S06]  /*0280*/  BAR.SYNC.DEFER_BLOCKING 0x0 ;  /* 0x0000000000007b1d */ /* 0x000fec0000010000 */
[----:B------:R-:W-:Y:S04]  /*0290*/  LDS R8, [R0] ;  /* 0x0000000000087984 */ /* 0x000fe80000000800 */
[----:B------:R-:W-:Y:S04]  /*02a0*/  LDS R9, [R7+0x2004] ;  /* 0x0020040007097984 */ /* 0x000fe80000000800 */
[----:B------:R-:W0:Y:S02]  /*02b0*/  LDS R10, [R6+0x80] ;  /* 0x00008000060a7984 */ /* 0x000e240000000800 */
        /* <DEDUP_REMOVED lines=183> */
[----:B------:R-:W-:Y:S04]  /*0e30*/  LDS R8, [R0+0x1000] ;  /* 0x0010000000087984 */ /* 0x000fe80000000800 */
[----:B------:R-:W-:Y:S04]  /*0e40*/  LDS R11, [R7+0x1000] ;  /* 0x00100000070b7984 */ /* 0x000fe80000000800 */
[----:B------:R-:W0:Y:S02]  /*0e50*/  LDS R10, [R6+0x2000] ;  /* 0x00200000060a7984 */ /* 0x000e240000000800 */
[----:B0-----:R-:W-:-:S05]  /*0e60*/  VIADDMNMX R11, R10, R11, R8, PT ;  /* 0x0000000b0a0b7246 */ /* 0x001fca0003800108 */
[----:B------:R-:W-:Y:S01]  /*0e70*/  STS [R0+0x1000], R11 ;  /* 0x0010000b00007388 */ /* 0x000fe20000000800 */
        /* <DEDUP_REMOVED lines=187> */
[----:B------:R-:W0:Y:S04]  /*1a30*/  LDS R9, [R0] ;  /* 0x0000000000097984 */ /* 0x000e280000000800 */
[----:B------:R-:W1:Y:S04]  /*1a40*/  LDS R15, [R0+0x1000] ;  /* 0x00100000000f7984 */ /* 0x000e680000000800 */
[----:B0-----:R-:W-:Y:S04]  /*1a50*/  STG.E desc[UR6][R2.64], R9 ;  /* 0x0000000902007986 */ /* 0x001fe8000c101906 */
[----:B-1----:R-:W-:Y:S01]  /*1a60*/  STG.E desc[UR6][R4.64], R15 ;  /* 0x0000000f04007986 */ /* 0x002fe2000c101906 */
[----:B------:R-:W-:Y:S06]  /*1a70*/  BAR.SYNC.DEFER_BLOCKING 0x0 ;  /* 0x0000000000007b1d */ /* 0x000fec0000010000 */
[----:B------:R-:W-:Y:S05]  /*1a80*/  EXIT ;  /* 0x000000000000794d */ /* 0x000fea0003800000 */
.L_x_1:
        /* <DEDUP_REMOVED lines=15> */
.L_x_4:


//--------------------- .text._Z6stage1Piii       --------------------------
	.section	.text._Z6stage1Piii,"ax",@progbits
	.align	128
        .global         _Z6stage1Piii
        .type           _Z6stage1Piii,@function
        .size           _Z6stage1Piii,(.L_x_5 - _Z6stage1Piii)
        .other          _Z6stage1Piii,@"STO_CUDA_ENTRY STV_DEFAULT"
_Z6stage1Piii:
.text._Z6stage1Piii:
[----:B------:R-:W-:Y:S01]  /*0000*/  LDC R1, c[0x0][0x37c] ;  /* 0x0000df00ff017b82 */ /* 0x000fe20000000800 */
[----:B------:R-:W0:Y:S01]  /*0010*/  S2R R4, SR_TID.Y ;  /* 0x0000000000047919 */ /* 0x000e220000002200 */
[----:B------:R-:W0:Y:S06]  /*0020*/  LDCU.64 UR4, c[0x0][0x388] ;  /* 0x00007100ff0477ac */ /* 0x000e2c0008000a00 */
[----:B------:R-:W1:Y:S01]  /*0030*/  LDC.64 R2, c[0x0][0x380] ;  /* 0x0000e000ff027b82 */ /* 0x000e620000000a00 */
[----:B------:R-:W2:Y:S01]  /*0040*/  S2R R9, SR_TID.X ;  /* 0x0000000000097919 */ /* 0x000ea20000002100 */
[----:B------:R-:W3:Y:S01]  /*0050*/  LDCU.64 UR6, c[0x0][0x358] ;  /* 0x00006b00ff0677ac */ /* 0x000ee20008000a00 */
[----:B0-----:R-:W-:-:S02]  /*0060*/  VIADD R0, R4, UR4 ;  /* 0x0000000404007c36 */ /* 0x001fc40008000000 */
[----:B--2---:R-:W-:-:S04]  /*0070*/  VIADD R5, R9, UR4 ;  /* 0x0000000409057c36 */ /* 0x004fc80008000000 */
[----:B------:R-:W-:-:S04]  /*0080*/  IMAD R5, R0, UR5, R5 ;  /* 0x0000000500057c24 */ /* 0x000fc8000f8e0205 */
[----:B-1----:R-:W-:-:S05]  /*0090*/  IMAD.WIDE.U32 R2, R5, 0x4, R2 ;  /* 0x0000000405027825 */ /* 0x002fca00078e0002 */
[----:B---3--:R-:W2:Y:S01]  /*00a0*/  LDG.E R7, desc[UR6][R2.64] ;  /* 0x0000000602077981 */ /* 0x008ea2000c1e1900 */
[----:B------:R-:W0:Y:S01]  /*00b0*/  S2UR UR5, SR_CgaCtaId ;  /* 0x00000000000579c3 */ /* 0x000e220000008800 */
[----:B------:R-:W-:Y:S01]  /*00c0*/  UMOV UR4, 0x400 ;  /* 0x0000040000047882 */ /* 0x000fe20000000000 */
[----:B------:R-:W-:Y:S01]  /*00d0*/  IMAD R0, R4, 0x20, R9 ;  /* 0x0000002004007824 */ /* 0x000fe200078e0209 */
[----:B0-----:R-:W-:-:S06]  /*00e0*/  ULEA UR4, UR5, UR4, 0x18 ;  /* 0x0000000405047291 */ /* 0x001fcc000f8ec0ff */
[----:B------:R-:W-:Y:S02]  /*00f0*/  LEA R0, R0, UR4, 0x2 ;  /* 0x0000000400007c11 */ /* 0x000fe4000f8e10ff */
[----:B------:R-:W-:Y:S02]  /*0100*/  LEA R5, R4, UR4, 0x7 ;  /* 0x0000000404057c11 */ /* 0x000fe4000f8e38ff */
[----:B------:R-:W-:Y:S01]  /*0110*/  LEA R4, R9, UR4, 0x2 ;  /* 0x0000000409047c11 */ /* 0x000fe2000f8e10ff */
[----:B--2---:R-:W-:Y:S01]  /*0120*/  STS [R0], R7 ;  /* 0x0000000700007388 */ /* 0x004fe20000000800 */
[----:B------:R-:W-:Y:S06]  /*0130*/  BAR.SYNC.DEFER_BLOCKING 0x0 ;  /* 0x0000000000007b1d */ /* 0x000fec0000010000 */
[----:B------:R-:W-:Y:S04]  /*0140*/  LDS R6, [R0] ;  /* 0x0000000000067984 */ /* 0x000fe80000000800 */
[----:B------:R-:W-:Y:S04]  /*0150*/  LDS R9, [R5] ;  /* 0x0000000005097984 */ /* 0x000fe80000000800 */
        /* <DEDUP_REMOVED lines=186> */
[----:B------:R-:W0:Y:S02]  /*0d00*/  LDS R6, [R0] ;  /* 0x0000000000067984 */ /* 0x000e240000000800 */
[----:B0-----:R-:W-:-:S05]  /*0d10*/  VIADDMNMX R11, R8, R11, R6, PT ;  /* 0x0000000b080b7246 */ /* 0x001fca0003800106 */
[----:B------:R-:W-:Y:S04]  /*0d20*/  STG.E desc[UR6][R2.64], R11 ;  /* 0x0000000b02007986 */ /* 0x000fe8000c101906 */
[----:B------:R-:W-:Y:S01]  /*0d30*/  STS [R0], R11 ;  /* 0x0000000b00007388 */ /* 0x000fe20000000800 */
[----:B------:R-:W-:Y:S06]  /*0d40*/  BAR.SYNC.DEFER_BLOCKING 0x0 ;  /* 0x0000000000007b1d */ /* 0x000fec0000010000 */
[----:B------:R-:W-:Y:S05]  /*0d50*/  EXIT ;  /* 0x000000000000794d */ /* 0x000fea0003800000 */
.L_x_2:
        /* <DEDUP_REMOVED lines=10> */
.L_x_5:


//--------------------- .nv.shared._Z6stage3Piii  --------------------------
	.section	.nv.shared._Z6stage3Piii,"aw",@nobits
	.sectionflags	@""
	.align	4
.nv.shared._Z6stage3Piii:
	.zero		13312


//--------------------- .nv.shared.reserved.0     --------------------------
	.section	.nv.shared.reserved.0,"aw",@nobits
	.weak		__nv_reservedSMEM_offset_0_alias
	.size		__nv_reservedSMEM_offset_0_alias, 0, 64
	.other		__nv_reservedSMEM_offset_0_alias,@"STO_CUDA_RESERVED_SHARED STV_DEFAULT"
__nv_reservedSMEM_offset_0_alias:
	.zero		0
	.zero		64


//--------------------- .nv.shared._Z6stage2Piii  --------------------------
	.section	.nv.shared._Z6stage2Piii,"aw",@nobits
	.sectionflags	@""
	.align	4
.nv.shared._Z6stage2Piii:
	.zero		13312


//--------------------- .nv.shared._Z6stage1Piii  --------------------------
	.section	.nv.shared._Z6stage1Piii,"aw",@nobits
	.sectionflags	@""
	.align	4
.nv.shared._Z6stage1Piii:
	.zero		5120


//--------------------- .nv.constant0._Z6stage3Piii --------------------------
	.section	.nv.constant0._Z6stage3Piii,"a",@progbits
	.sectionflags	@""
	.align	4
.nv.constant0._Z6stage3Piii:
	.zero		912


//--------------------- .nv.constant0._Z6stage2Piii --------------------------
	.section	.nv.constant0._Z6stage2Piii,"a",@progbits
	.sectionflags	@""
	.align	4
.nv.constant0._Z6stage2Piii:
	.zero		912


//--------------------- .nv.constant0._Z6stage1Piii --------------------------
	.section	.nv.constant0._Z6stage1Piii,"a",@progbits
	.sectionflags	@""
	.align	4
.nv.constant0._Z6stage1Piii:
	.zero		912


//--------------------- SYMBOLS --------------------------

	.type		.nv.reservedSmem.offset0,@object
	.size		.nv.reservedSmem.offset0,0x4
	.type		.nv.reservedSmem.cap,@object
	.size		.nv.reservedSmem.cap,0x4
